//
// Generated by NVIDIA NVVM Compiler
//
// Compiler Build ID: CL-36424714
// Cuda compilation tools, release 13.0, V13.0.88
// Based on NVVM 20.0.0
//

.version 9.0
.target sm_100
.address_size 64

	// .globl	_Z7polmovejP5uint4PjS1_jjjj
// _ZZ7polmovejP5uint4PjS1_jjjjE7lattice has been demoted
// _ZZ7polmovejP5uint4PjS1_jjjjE4slab has been demoted

.visible .entry _Z7polmovejP5uint4PjS1_jjjj(
	.param .u32 _Z7polmovejP5uint4PjS1_jjjj_param_0,
	.param .u64 .ptr .align 1 _Z7polmovejP5uint4PjS1_jjjj_param_1,
	.param .u64 .ptr .align 1 _Z7polmovejP5uint4PjS1_jjjj_param_2,
	.param .u64 .ptr .align 1 _Z7polmovejP5uint4PjS1_jjjj_param_3,
	.param .u32 _Z7polmovejP5uint4PjS1_jjjj_param_4,
	.param .u32 _Z7polmovejP5uint4PjS1_jjjj_param_5,
	.param .u32 _Z7polmovejP5uint4PjS1_jjjj_param_6,
	.param .u32 _Z7polmovejP5uint4PjS1_jjjj_param_7
)
{
	.local .align 16 .b8 	__local_depot0[16];
	.reg .b64 	%SP;
	.reg .b64 	%SPL;
	.reg .pred 	%p<186>;
	.reg .b32 	%r<1160>;
	.reg .b64 	%rd<24>;
	// demoted variable
	.shared .align 4 .b8 _ZZ7polmovejP5uint4PjS1_jjjjE7lattice[32768];
	// demoted variable
	.shared .align 4 .b8 _ZZ7polmovejP5uint4PjS1_jjjjE4slab[16384];
	mov.u64 	%SPL, __local_depot0;
	ld.param.u32 	%r206, [_Z7polmovejP5uint4PjS1_jjjj_param_0];
	ld.param.u64 	%rd3, [_Z7polmovejP5uint4PjS1_jjjj_param_1];
	ld.param.u64 	%rd5, [_Z7polmovejP5uint4PjS1_jjjj_param_3];
	ld.param.u32 	%r212, [_Z7polmovejP5uint4PjS1_jjjj_param_4];
	ld.param.u32 	%r207, [_Z7polmovejP5uint4PjS1_jjjj_param_5];
	ld.param.u32 	%r208, [_Z7polmovejP5uint4PjS1_jjjj_param_6];
	ld.param.u32 	%r209, [_Z7polmovejP5uint4PjS1_jjjj_param_7];
	add.u64 	%rd1, %SPL, 0;
	mov.u32 	%r213, %tid.x;
	mov.u32 	%r214, %ctaid.x;
	mov.u32 	%r215, %ntid.x;
	mad.lo.s32 	%r1, %r214, %r215, %r213;
	cvta.to.global.u64 	%rd7, %rd5;
	ld.global.u32 	%r216, [%rd7];
	ld.global.u32 	%r217, [%rd7+4];
	ld.global.u32 	%r218, [%rd7+8];
	ld.global.u32 	%r219, [%rd7+12];
	st.local.v4.u32 	[%rd1], {%r216, %r217, %r218, %r219};
	and.b32  	%r220, %r212, 31;
	shr.u32 	%r221, %r212, 5;
	and.b32  	%r222, %r221, 31;
	shr.u32 	%r223, %r212, 10;
	shl.b32 	%r224, %r213, 2;
	and.b32  	%r225, %r224, 28;
	div.u32 	%r226, %r214, %r207;
	mul.lo.s32 	%r227, %r226, %r207;
	sub.s32 	%r228, %r214, %r227;
	shl.b32 	%r229, %r228, 5;
	add.s32 	%r230, %r220, %r225;
	add.s32 	%r2, %r230, %r229;
	shr.u32 	%r231, %r213, 1;
	and.b32  	%r232, %r231, 28;
	rem.u32 	%r233, %r226, %r208;
	shl.b32 	%r234, %r233, 5;
	add.s32 	%r235, %r222, %r232;
	add.s32 	%r3, %r235, %r234;
	shr.u32 	%r236, %r213, 4;
	and.b32  	%r237, %r236, 28;
	div.u32 	%r238, %r214, %r208;
	div.u32 	%r239, %r238, %r207;
	shl.b32 	%r240, %r239, 5;
	add.s32 	%r241, %r223, %r237;
	add.s32 	%r4, %r241, %r240;
	shl.b32 	%r242, %r213, 4;
	and.b32  	%r243, %r242, 112;
	shl.b32 	%r244, %r213, 5;
	and.b32  	%r245, %r244, 1792;
	or.b32  	%r246, %r243, %r245;
	shl.b32 	%r247, %r213, 6;
	and.b32  	%r248, %r247, 28672;
	or.b32  	%r5, %r246, %r248;
	mov.u32 	%r249, _ZZ7polmovejP5uint4PjS1_jjjjE7lattice;
	add.s32 	%r250, %r249, %r5;
	mov.b32 	%r1121, 0;
	st.shared.u32 	[%r250], %r1121;
	st.shared.u32 	[%r250+4], %r1121;
	st.shared.u32 	[%r250+8], %r1121;
	st.shared.u32 	[%r250+12], %r1121;
	st.shared.u32 	[%r250+128], %r1121;
	st.shared.u32 	[%r250+132], %r1121;
	st.shared.u32 	[%r250+136], %r1121;
	st.shared.u32 	[%r250+140], %r1121;
	st.shared.u32 	[%r250+2048], %r1121;
	st.shared.u32 	[%r250+2052], %r1121;
	st.shared.u32 	[%r250+2056], %r1121;
	st.shared.u32 	[%r250+2060], %r1121;
	st.shared.u32 	[%r250+2176], %r1121;
	st.shared.u32 	[%r250+2180], %r1121;
	st.shared.u32 	[%r250+2184], %r1121;
	st.shared.u32 	[%r250+2188], %r1121;
	shr.u32 	%r251, %r5, 1;
	mov.u32 	%r252, _ZZ7polmovejP5uint4PjS1_jjjjE4slab;
	add.s32 	%r253, %r252, %r251;
	st.shared.u32 	[%r253], %r1121;
	st.shared.u32 	[%r253+4], %r1121;
	st.shared.u32 	[%r253+64], %r1121;
	st.shared.u32 	[%r253+68], %r1121;
	st.shared.u32 	[%r253+1024], %r1121;
	st.shared.u32 	[%r253+1028], %r1121;
	st.shared.u32 	[%r253+1088], %r1121;
	st.shared.u32 	[%r253+1092], %r1121;
	shl.b32 	%r6, %r209, 5;
	mov.b32 	%r1125, 1;
	mov.u32 	%r1122, %r1121;
	mov.u32 	%r1123, %r1121;
	mov.u32 	%r1124, %r1121;
$L__BB0_1:
	ld.param.u64 	%rd22, [_Z7polmovejP5uint4PjS1_jjjj_param_2];
	add.s32 	%r254, %r1125, -1;
	and.b32  	%r255, %r254, 2;
	add.s32 	%r256, %r255, %r2;
	shr.u32 	%r257, %r254, 2;
	and.b32  	%r258, %r257, 3;
	add.s32 	%r259, %r258, %r3;
	shr.u32 	%r260, %r254, 4;
	add.s32 	%r261, %r260, %r4;
	shl.b32 	%r262, %r207, 5;
	rem.u32 	%r263, %r256, %r262;
	shl.b32 	%r264, %r208, 5;
	rem.u32 	%r265, %r259, %r264;
	rem.u32 	%r266, %r261, %r6;
	shl.b32 	%r267, %r263, 9;
	and.b32  	%r268, %r267, 1536;
	shr.u32 	%r269, %r263, 2;
	and.b32  	%r270, %r269, 7;
	or.b32  	%r271, %r268, %r270;
	shl.b32 	%r272, %r265, 11;
	and.b32  	%r273, %r272, 6144;
	or.b32  	%r274, %r271, %r273;
	shl.b32 	%r275, %r265, 1;
	and.b32  	%r276, %r275, 56;
	or.b32  	%r277, %r276, %r274;
	shl.b32 	%r278, %r266, 13;
	and.b32  	%r279, %r278, 24576;
	or.b32  	%r280, %r279, %r277;
	shl.b32 	%r281, %r266, 4;
	and.b32  	%r282, %r281, 448;
	or.b32  	%r283, %r282, %r280;
	shr.u32 	%r284, %r263, 5;
	shr.u32 	%r285, %r265, 5;
	shr.u32 	%r286, %r266, 5;
	mad.lo.s32 	%r287, %r286, %r208, %r285;
	mul.lo.s32 	%r288, %r287, %r207;
	add.s32 	%r289, %r288, %r284;
	shl.b32 	%r290, %r289, 15;
	or.b32  	%r291, %r290, %r283;
	cvta.to.global.u64 	%rd8, %rd22;
	mul.wide.u32 	%rd9, %r291, 4;
	add.s64 	%rd10, %rd8, %rd9;
	ld.global.u32 	%r292, [%rd10];
	add.s32 	%r293, %r1122, 4;
	and.b32  	%r294, %r1122, 8;
	and.b32  	%r295, %r1121, 2;
	add.s32 	%r296, %r1123, 16;
	and.b32  	%r297, %r1123, 128;
	and.b32  	%r298, %r257, 4;
	add.s32 	%r299, %r1124, 64;
	and.b32  	%r300, %r1124, 2048;
	or.b32  	%r301, %r300, %r297;
	or.b32  	%r302, %r301, %r294;
	or.b32  	%r303, %r302, %r298;
	or.b32  	%r304, %r303, %r295;
	or.b32  	%r305, %r304, %r5;
	and.b32  	%r306, %r292, 255;
	shl.b32 	%r307, %r1121, 3;
	and.b32  	%r308, %r307, 16;
	shl.b32 	%r309, %r306, %r308;
	and.b32  	%r310, %r305, 32764;
	mov.u32 	%r311, _ZZ7polmovejP5uint4PjS1_jjjjE7lattice;
	add.s32 	%r312, %r311, %r310;
	ld.shared.u32 	%r313, [%r312];
	or.b32  	%r314, %r309, %r313;
	st.shared.u32 	[%r312], %r314;
	shr.u32 	%r315, %r292, 8;
	and.b32  	%r316, %r315, 1;
	and.b32  	%r317, %r304, 6;
	or.b32  	%r318, %r317, 16;
	shl.b32 	%r319, %r316, %r318;
	shr.u32 	%r320, %r305, 1;
	and.b32  	%r321, %r320, 2147483644;
	mov.u32 	%r322, _ZZ7polmovejP5uint4PjS1_jjjjE4slab;
	add.s32 	%r323, %r322, %r321;
	ld.shared.u32 	%r324, [%r323];
	or.b32  	%r325, %r324, %r319;
	shr.u32 	%r326, %r292, 9;
	and.b32  	%r327, %r326, 3;
	shl.b32 	%r328, %r304, 1;
	and.b32  	%r329, %r328, 12;
	shl.b32 	%r330, %r327, %r329;
	or.b32  	%r331, %r325, %r330;
	st.shared.u32 	[%r323], %r331;
	and.b32  	%r332, %r1125, 3;
	add.s32 	%r333, %r332, %r2;
	rem.u32 	%r334, %r333, %r262;
	shl.b32 	%r335, %r334, 9;
	and.b32  	%r336, %r335, 1536;
	shr.u32 	%r337, %r334, 2;
	and.b32  	%r338, %r337, 7;
	or.b32  	%r339, %r336, %r338;
	or.b32  	%r340, %r339, %r273;
	or.b32  	%r341, %r276, %r340;
	or.b32  	%r342, %r279, %r341;
	or.b32  	%r343, %r282, %r342;
	shr.u32 	%r344, %r334, 5;
	add.s32 	%r345, %r288, %r344;
	shl.b32 	%r346, %r345, 15;
	or.b32  	%r347, %r346, %r343;
	mul.wide.u32 	%rd11, %r347, 4;
	add.s64 	%rd12, %rd8, %rd11;
	ld.global.u32 	%r348, [%rd12];
	and.b32  	%r349, %r293, 8;
	and.b32  	%r350, %r296, 128;
	and.b32  	%r351, %r299, 2048;
	or.b32  	%r352, %r351, %r350;
	or.b32  	%r353, %r352, %r349;
	or.b32  	%r354, %r353, %r298;
	or.b32  	%r355, %r354, %r295;
	or.b32  	%r356, %r355, 1;
	or.b32  	%r357, %r356, %r5;
	and.b32  	%r358, %r348, 255;
	or.b32  	%r359, %r308, 8;
	shl.b32 	%r360, %r358, %r359;
	and.b32  	%r361, %r357, -4;
	add.s32 	%r362, %r311, %r361;
	ld.shared.u32 	%r363, [%r362];
	or.b32  	%r364, %r360, %r363;
	st.shared.u32 	[%r362], %r364;
	shr.u32 	%r365, %r348, 8;
	and.b32  	%r366, %r365, 1;
	and.b32  	%r367, %r356, 7;
	or.b32  	%r368, %r367, 16;
	shl.b32 	%r369, %r366, %r368;
	shr.u32 	%r370, %r357, 1;
	and.b32  	%r371, %r370, 2147483644;
	add.s32 	%r372, %r322, %r371;
	ld.shared.u32 	%r373, [%r372];
	or.b32  	%r374, %r373, %r369;
	shr.u32 	%r375, %r348, 9;
	and.b32  	%r376, %r375, 3;
	shl.b32 	%r377, %r355, 1;
	or.b32  	%r378, %r377, 2;
	and.b32  	%r379, %r378, 14;
	shl.b32 	%r380, %r376, %r379;
	or.b32  	%r381, %r374, %r380;
	st.shared.u32 	[%r372], %r381;
	add.s32 	%r1125, %r1125, 2;
	add.s32 	%r1124, %r1124, 128;
	add.s32 	%r1123, %r1123, 32;
	add.s32 	%r1122, %r1122, 8;
	add.s32 	%r1121, %r1121, 1;
	setp.ne.s32 	%p2, %r1125, 65;
	@%p2 bra 	$L__BB0_1;
	shl.b32 	%r382, %r1, 1;
	cvta.to.global.u64 	%rd13, %rd3;
	mul.wide.u32 	%rd14, %r382, 16;
	add.s64 	%rd2, %rd13, %rd14;
	ld.global.v4.u32 	{%r1146, %r1145, %r1144, %r1143}, [%rd2];
	ld.global.v4.u32 	{%r1150, %r1149, %r1148, %r1147}, [%rd2+16];
	setp.eq.s32 	%p3, %r206, 0;
	@%p3 bra 	$L__BB0_88;
	neg.s32 	%r1126, %r206;
$L__BB0_4:
	bar.sync 	0;
	shl.b32 	%r383, %r1150, 6;
	xor.b32  	%r384, %r383, %r1150;
	shr.u32 	%r35, %r384, 13;
	shl.b32 	%r385, %r1150, 18;
	and.b32  	%r386, %r385, -524288;
	or.b32  	%r36, %r35, %r386;
	shl.b32 	%r387, %r1149, 2;
	xor.b32  	%r37, %r387, %r1149;
	shr.u32 	%r388, %r37, 27;
	and.b32  	%r389, %r387, -32;
	or.b32  	%r38, %r388, %r389;
	shl.b32 	%r390, %r1148, 13;
	xor.b32  	%r391, %r390, %r1148;
	shr.u32 	%r392, %r391, 21;
	shl.b32 	%r39, %r1148, 7;
	and.b32  	%r393, %r39, -2048;
	or.b32  	%r40, %r392, %r393;
	shl.b32 	%r394, %r1147, 3;
	xor.b32  	%r395, %r394, %r1147;
	shr.u32 	%r41, %r395, 12;
	shl.b32 	%r396, %r1147, 13;
	and.b32  	%r42, %r396, -1048576;
	xor.b32  	%r397, %r40, %r41;
	xor.b32  	%r398, %r397, %r38;
	xor.b32  	%r43, %r398, %r35;
	and.b32  	%r44, %r43, 2191;
	or.b32  	%r45, %r44, %r5;
	and.b32  	%r399, %r45, 32764;
	mov.u32 	%r400, _ZZ7polmovejP5uint4PjS1_jjjjE7lattice;
	add.s32 	%r401, %r400, %r399;
	ld.shared.u32 	%r402, [%r401];
	shl.b32 	%r403, %r43, 3;
	and.b32  	%r404, %r403, 24;
	shr.u32 	%r46, %r402, %r404;
	and.b32  	%r47, %r46, 15;
	setp.eq.s32 	%p4, %r47, 0;
	@%p4 bra 	$L__BB0_18;
	shr.u32 	%r405, %r47, 3;
	and.b32  	%r407, %r46, 1;
	sub.s32 	%r48, %r407, %r405;
	shr.u32 	%r408, %r46, 1;
	and.b32  	%r409, %r408, 1;
	sub.s32 	%r49, %r409, %r405;
	shr.u32 	%r410, %r46, 2;
	and.b32  	%r411, %r410, 1;
	sub.s32 	%r50, %r411, %r405;
	and.b32  	%r51, %r45, 121;
	setp.eq.s32 	%p5, %r51, 0;
	setp.lt.s32 	%p6, %r48, 0;
	and.pred  	%p7, %p5, %p6;
	@%p7 bra 	$L__BB0_18;
	setp.eq.s32 	%p8, %r51, 121;
	setp.gt.s32 	%p9, %r48, 0;
	and.pred  	%p10, %p8, %p9;
	@%p10 bra 	$L__BB0_18;
	and.b32  	%r52, %r45, 1922;
	setp.eq.s32 	%p11, %r52, 0;
	setp.lt.s32 	%p12, %r49, 0;
	and.pred  	%p13, %p11, %p12;
	@%p13 bra 	$L__BB0_18;
	setp.eq.s32 	%p14, %r52, 1922;
	setp.gt.s32 	%p15, %r49, 0;
	and.pred  	%p16, %p14, %p15;
	@%p16 bra 	$L__BB0_18;
	and.b32  	%r53, %r45, 30724;
	setp.eq.s32 	%p17, %r53, 0;
	setp.lt.s32 	%p18, %r50, 0;
	and.pred  	%p19, %p17, %p18;
	@%p19 bra 	$L__BB0_18;
	setp.eq.s32 	%p20, %r53, 30724;
	setp.gt.s32 	%p21, %r50, 0;
	and.pred  	%p22, %p20, %p21;
	@%p22 bra 	$L__BB0_18;
	not.b32 	%r412, %r46;
	and.b32  	%r413, %r46, 8;
	setp.eq.s32 	%p23, %r413, 0;
	and.b32  	%r414, %r412, 7;
	selp.b32 	%r415, %r47, %r414, %p23;
	shr.u32 	%r416, %r46, 3;
	and.b32  	%r417, %r416, 1;
	neg.s32 	%r418, %r417;
	xor.b32  	%r419, %r43, %r418;
	and.b32  	%r420, %r419, %r415;
	shl.b32 	%r421, %r420, 3;
	shl.b32 	%r422, %r420, 6;
	or.b32  	%r423, %r421, %r422;
	shl.b32 	%r424, %r420, 9;
	or.b32  	%r425, %r423, %r424;
	and.b32  	%r426, %r425, 2184;
	neg.s32 	%r427, %r426;
	selp.b32 	%r428, %r426, %r427, %p23;
	add.s32 	%r429, %r428, %r45;
	xor.b32  	%r54, %r429, %r415;
	shr.u32 	%r430, %r45, 1;
	and.b32  	%r431, %r430, 16380;
	mov.u32 	%r432, _ZZ7polmovejP5uint4PjS1_jjjjE4slab;
	add.s32 	%r55, %r432, %r431;
	ld.shared.u32 	%r56, [%r55];
	shr.u32 	%r433, %r54, 1;
	and.b32  	%r434, %r433, 2147483644;
	add.s32 	%r57, %r432, %r434;
	ld.shared.u32 	%r58, [%r57];
	and.b32  	%r59, %r43, 7;
	and.b32  	%r60, %r54, 7;
	shl.b32 	%r435, %r44, 1;
	and.b32  	%r61, %r435, 14;
	mov.b32 	%r436, 65536;
	shl.b32 	%r62, %r436, %r59;
	and.b32  	%r63, %r56, %r62;
	setp.eq.s32 	%p24, %r63, 0;
	shl.b32 	%r64, %r436, %r60;
	and.b32  	%r437, %r58, %r64;
	setp.ne.s32 	%p25, %r437, 0;
	or.pred  	%p26, %p24, %p25;
	@%p26 bra 	$L__BB0_13;
	mov.b32 	%r454, 3;
	shl.b32 	%r455, %r454, %r61;
	not.b32 	%r456, %r455;
	and.b32  	%r457, %r56, %r456;
	mov.b32 	%r458, 2;
	shl.b32 	%r459, %r458, %r61;
	and.b32  	%r460, %r56, %r459;
	shr.u32 	%r461, %r460, 1;
	or.b32  	%r1135, %r461, %r457;
	shr.u32 	%r462, %r56, %r61;
	and.b32  	%r463, %r462, 1;
	shl.b32 	%r464, %r54, 1;
	and.b32  	%r465, %r464, 14;
	or.b32  	%r466, %r465, 1;
	shl.b32 	%r467, %r463, %r466;
	or.b32  	%r1136, %r467, %r58;
	bra.uni 	$L__BB0_15;
$L__BB0_13:
	setp.eq.s32 	%p27, %r437, 0;
	setp.ne.s32 	%p28, %r63, 0;
	or.pred  	%p29, %p28, %p27;
	@%p29 bra 	$L__BB0_18;
	shl.b32 	%r438, %r54, 1;
	and.b32  	%r439, %r438, 14;
	or.b32  	%r440, %r439, 1;
	shr.u32 	%r441, %r58, %r440;
	and.b32  	%r442, %r441, 1;
	mov.b32 	%r443, 2;
	shl.b32 	%r444, %r443, %r439;
	not.b32 	%r445, %r444;
	and.b32  	%r1136, %r58, %r445;
	mov.b32 	%r446, 1;
	shl.b32 	%r447, %r446, %r61;
	and.b32  	%r448, %r56, %r447;
	shl.b32 	%r449, %r448, 1;
	or.b32  	%r450, %r449, %r56;
	not.b32 	%r451, %r447;
	and.b32  	%r452, %r450, %r451;
	shl.b32 	%r453, %r442, %r61;
	or.b32  	%r1135, %r452, %r453;
$L__BB0_15:
	or.b32  	%r468, %r59, 16;
	or.b32  	%r469, %r60, 16;
	shr.u32 	%r470, %r1135, %r468;
	and.b32  	%r471, %r470, 1;
	shl.b32 	%r472, %r471, %r469;
	not.b32 	%r473, %r62;
	and.b32  	%r474, %r1135, %r473;
	shr.u32 	%r475, %r1136, %r469;
	and.b32  	%r476, %r475, 1;
	shl.b32 	%r477, %r476, %r468;
	or.b32  	%r72, %r477, %r474;
	not.b32 	%r478, %r64;
	and.b32  	%r479, %r1136, %r478;
	or.b32  	%r73, %r472, %r479;
	xor.b32  	%r480, %r54, %r45;
	setp.gt.u32 	%p30, %r480, 7;
	@%p30 bra 	$L__BB0_17;
	mov.b32 	%r481, 3;
	shl.b32 	%r482, %r481, %r61;
	add.s32 	%r483, %r482, %r62;
	and.b32  	%r484, %r72, %r483;
	not.b32 	%r485, %r483;
	and.b32  	%r486, %r73, %r485;
	or.b32  	%r487, %r484, %r486;
	st.shared.u32 	[%r55], %r487;
	bra.uni 	$L__BB0_18;
$L__BB0_17:
	st.shared.u32 	[%r55], %r72;
	st.shared.u32 	[%r57], %r73;
$L__BB0_18:
	xor.b32  	%r488, %r41, %r42;
	bar.sync 	0;
	shl.b32 	%r489, %r36, 6;
	xor.b32  	%r490, %r489, %r36;
	shr.u32 	%r491, %r490, 13;
	shl.b32 	%r492, %r35, 18;
	and.b32  	%r493, %r492, -524288;
	or.b32  	%r1150, %r491, %r493;
	shr.u32 	%r494, %r37, 25;
	and.b32  	%r495, %r494, 31;
	shl.b32 	%r496, %r38, 2;
	and.b32  	%r497, %r496, -32;
	or.b32  	%r1149, %r497, %r495;
	shl.b32 	%r498, %r40, 13;
	xor.b32  	%r499, %r498, %r39;
	shr.u32 	%r500, %r499, 21;
	shl.b32 	%r501, %r40, 7;
	and.b32  	%r502, %r501, -2048;
	or.b32  	%r1148, %r500, %r502;
	shl.b32 	%r503, %r488, 3;
	xor.b32  	%r504, %r503, %r488;
	shr.u32 	%r505, %r504, 12;
	shl.b32 	%r506, %r41, 13;
	and.b32  	%r507, %r506, -1048576;
	or.b32  	%r1147, %r505, %r507;
	xor.b32  	%r508, %r1149, %r505;
	xor.b32  	%r509, %r508, %r1148;
	xor.b32  	%r78, %r509, %r491;
	and.b32  	%r79, %r78, 2191;
	or.b32  	%r80, %r79, %r5;
	and.b32  	%r510, %r80, 32764;
	add.s32 	%r81, %r400, %r510;
	ld.shared.u32 	%r82, [%r81];
	shl.b32 	%r512, %r78, 3;
	and.b32  	%r83, %r512, 24;
	shr.u32 	%r84, %r82, %r83;
	and.b32  	%r85, %r84, 255;
	shr.u32 	%r86, %r85, 4;
	and.b32  	%r87, %r84, 15;
	shr.u32 	%r513, %r80, 1;
	and.b32  	%r514, %r513, 16380;
	mov.u32 	%r515, _ZZ7polmovejP5uint4PjS1_jjjjE4slab;
	add.s32 	%r88, %r515, %r514;
	ld.shared.u32 	%r89, [%r88];
	setp.eq.s32 	%p31, %r85, 0;
	@%p31 bra 	$L__BB0_87;
	shl.b32 	%r516, %r1146, 6;
	xor.b32  	%r517, %r516, %r1146;
	shr.u32 	%r518, %r517, 13;
	shl.b32 	%r519, %r1146, 18;
	and.b32  	%r520, %r519, -524288;
	or.b32  	%r1146, %r518, %r520;
	shl.b32 	%r521, %r1145, 2;
	xor.b32  	%r522, %r521, %r1145;
	shr.u32 	%r523, %r522, 27;
	and.b32  	%r524, %r521, -32;
	or.b32  	%r1145, %r523, %r524;
	shl.b32 	%r525, %r1144, 13;
	xor.b32  	%r526, %r525, %r1144;
	shr.u32 	%r527, %r526, 21;
	shl.b32 	%r528, %r1144, 7;
	and.b32  	%r529, %r528, -2048;
	or.b32  	%r1144, %r527, %r529;
	shl.b32 	%r530, %r1143, 3;
	xor.b32  	%r531, %r530, %r1143;
	shr.u32 	%r532, %r531, 12;
	shl.b32 	%r533, %r1143, 13;
	and.b32  	%r534, %r533, -1048576;
	or.b32  	%r1143, %r532, %r534;
	xor.b32  	%r535, %r1144, %r1143;
	xor.b32  	%r536, %r535, %r1145;
	xor.b32  	%r94, %r536, %r1146;
	and.b32  	%r537, %r78, 7;
	mov.b32 	%r538, 65536;
	shl.b32 	%r95, %r538, %r537;
	and.b32  	%r539, %r89, %r95;
	setp.eq.s32 	%p32, %r539, 0;
	@%p32 bra 	$L__BB0_54;
	shr.u32 	%r540, %r94, 2;
	and.b32  	%r96, %r540, 1;
	and.b32  	%r97, %r94, 4;
	shr.u32 	%r98, %r85, %r97;
	and.b32  	%r99, %r98, 15;
	setp.ne.s32 	%p33, %r99, 0;
	@%p33 bra 	$L__BB0_35;
	shr.u32 	%r100, %r94, 3;
	and.b32  	%r699, %r100, 15;
	mul.lo.s32 	%r700, %r96, 15;
	xor.b32  	%r102, %r700, %r699;
	mov.pred 	%p185, -1;
	setp.gt.u32 	%p81, %r699, 12;
	@%p81 bra 	$L__BB0_23;
	mov.b32 	%r701, 1;
	shl.b32 	%r702, %r701, %r699;
	and.b32  	%r703, %r702, 4105;
	setp.ne.s32 	%p82, %r703, 0;
	@%p82 bra 	$L__BB0_24;
$L__BB0_23:
	mov.pred 	%p185, 0;
$L__BB0_24:
	setp.eq.s32 	%p84, %r699, 15;
	or.pred  	%p85, %p84, %p185;
	@%p85 bra 	$L__BB0_87;
	shr.u32 	%r704, %r699, 3;
	and.b32  	%r705, %r100, 1;
	sub.s32 	%r706, %r705, %r704;
	shr.u32 	%r707, %r94, 4;
	and.b32  	%r708, %r707, 1;
	sub.s32 	%r104, %r708, %r704;
	shr.u32 	%r709, %r94, 5;
	and.b32  	%r710, %r709, 1;
	sub.s32 	%r105, %r710, %r704;
	and.b32  	%r106, %r80, 121;
	setp.eq.s32 	%p86, %r106, 0;
	setp.lt.s32 	%p87, %r706, 0;
	and.pred  	%p88, %p86, %p87;
	@%p88 bra 	$L__BB0_87;
	setp.eq.s32 	%p89, %r106, 121;
	setp.gt.s32 	%p90, %r706, 0;
	and.pred  	%p91, %p89, %p90;
	@%p91 bra 	$L__BB0_87;
	and.b32  	%r107, %r80, 1922;
	setp.eq.s32 	%p92, %r107, 0;
	setp.lt.s32 	%p93, %r104, 0;
	and.pred  	%p94, %p92, %p93;
	@%p94 bra 	$L__BB0_87;
	setp.eq.s32 	%p95, %r107, 1922;
	setp.gt.s32 	%p96, %r104, 0;
	and.pred  	%p97, %p95, %p96;
	@%p97 bra 	$L__BB0_87;
	and.b32  	%r108, %r80, 30724;
	setp.eq.s32 	%p98, %r108, 0;
	setp.lt.s32 	%p99, %r105, 0;
	and.pred  	%p100, %p98, %p99;
	@%p100 bra 	$L__BB0_87;
	setp.eq.s32 	%p101, %r108, 30724;
	setp.gt.s32 	%p102, %r105, 0;
	and.pred  	%p103, %p101, %p102;
	@%p103 bra 	$L__BB0_87;
	not.b32 	%r715, %r100;
	and.b32  	%r716, %r100, 8;
	setp.eq.s32 	%p104, %r716, 0;
	and.b32  	%r717, %r715, 7;
	selp.b32 	%r718, %r699, %r717, %p104;
	shr.u32 	%r719, %r100, 3;
	and.b32  	%r720, %r719, 1;
	neg.s32 	%r721, %r720;
	xor.b32  	%r722, %r78, %r721;
	and.b32  	%r723, %r722, %r718;
	shl.b32 	%r724, %r723, 3;
	shl.b32 	%r725, %r723, 6;
	or.b32  	%r726, %r724, %r725;
	shl.b32 	%r727, %r723, 9;
	or.b32  	%r728, %r726, %r727;
	and.b32  	%r729, %r728, 2184;
	neg.s32 	%r730, %r729;
	selp.b32 	%r731, %r729, %r730, %p104;
	add.s32 	%r732, %r731, %r80;
	xor.b32  	%r109, %r732, %r718;
	and.b32  	%r733, %r109, -4;
	add.s32 	%r110, %r400, %r733;
	ld.shared.u32 	%r1137, [%r110];
	shl.b32 	%r735, %r109, 3;
	and.b32  	%r736, %r735, 24;
	shr.u32 	%r737, %r1137, %r736;
	and.b32  	%r738, %r737, 255;
	setp.ne.s32 	%p105, %r738, 0;
	@%p105 bra 	$L__BB0_87;
	shl.b32 	%r739, %r79, 1;
	and.b32  	%r740, %r739, 14;
	shr.u32 	%r741, %r89, %r740;
	and.b32  	%r742, %r741, 3;
	mov.b32 	%r743, 3;
	shl.b32 	%r744, %r743, %r740;
	not.b32 	%r745, %r744;
	and.b32  	%r746, %r89, %r745;
	xor.b32  	%r112, %r96, 1;
	shr.u32 	%r747, %r742, %r112;
	and.b32  	%r748, %r747, 1;
	shl.b32 	%r749, %r748, %r740;
	or.b32  	%r750, %r749, %r746;
	not.b32 	%r751, %r95;
	and.b32  	%r752, %r750, %r751;
	st.shared.u32 	[%r88], %r752;
	shr.u32 	%r753, %r109, 1;
	and.b32  	%r754, %r753, 2147483644;
	add.s32 	%r756, %r515, %r754;
	ld.shared.u32 	%r757, [%r756];
	shr.u32 	%r758, %r742, %r96;
	and.b32  	%r759, %r758, 1;
	shl.b32 	%r760, %r109, 1;
	and.b32  	%r761, %r760, 14;
	shl.b32 	%r762, %r759, %r761;
	or.b32  	%r763, %r757, %r762;
	st.shared.u32 	[%r756], %r763;
	or.b32  	%r766, %r83, %r97;
	shl.b32 	%r767, %r102, %r766;
	or.b32  	%r768, %r82, %r767;
	st.shared.u32 	[%r81], %r768;
	xor.b32  	%r769, %r109, %r80;
	setp.gt.u32 	%p106, %r769, 3;
	@%p106 bra 	$L__BB0_34;
	ld.shared.u32 	%r1137, [%r110];
$L__BB0_34:
	shl.b32 	%r772, %r112, 2;
	or.b32  	%r773, %r736, %r772;
	shl.b32 	%r774, %r102, %r773;
	or.b32  	%r775, %r1137, %r774;
	st.shared.u32 	[%r110], %r775;
	bra.uni 	$L__BB0_87;
$L__BB0_35:
	mul.lo.s32 	%r541, %r96, 15;
	xor.b32  	%r115, %r99, %r541;
	shr.u32 	%r542, %r115, 3;
	and.b32  	%r543, %r115, 1;
	sub.s32 	%r544, %r543, %r542;
	and.b32  	%r117, %r80, 121;
	setp.eq.s32 	%p34, %r117, 0;
	setp.lt.s32 	%p35, %r544, 0;
	and.pred  	%p36, %p34, %p35;
	@%p36 bra 	$L__BB0_87;
	setp.eq.s32 	%p37, %r117, 121;
	setp.gt.s32 	%p38, %r544, 0;
	and.pred  	%p39, %p37, %p38;
	@%p39 bra 	$L__BB0_87;
	and.b32  	%r118, %r80, 1922;
	setp.eq.s32 	%p40, %r118, 0;
	shr.u32 	%r545, %r115, 1;
	and.b32  	%r546, %r545, 1;
	sub.s32 	%r548, %r546, %r542;
	setp.lt.s32 	%p41, %r548, 0;
	and.pred  	%p42, %p40, %p41;
	@%p42 bra 	$L__BB0_87;
	setp.eq.s32 	%p43, %r118, 1922;
	setp.gt.s32 	%p44, %r548, 0;
	and.pred  	%p45, %p43, %p44;
	@%p45 bra 	$L__BB0_87;
	and.b32  	%r119, %r80, 30724;
	setp.eq.s32 	%p46, %r119, 0;
	shr.u32 	%r555, %r115, 2;
	and.b32  	%r556, %r555, 1;
	sub.s32 	%r558, %r556, %r542;
	setp.lt.s32 	%p47, %r558, 0;
	and.pred  	%p48, %p46, %p47;
	@%p48 bra 	$L__BB0_87;
	setp.eq.s32 	%p49, %r119, 30724;
	setp.gt.s32 	%p50, %r558, 0;
	and.pred  	%p51, %p49, %p50;
	@%p51 bra 	$L__BB0_87;
	and.b32  	%r565, %r99, 12;
	cvt.u64.u32 	%rd15, %r565;
	add.s64 	%rd16, %rd1, %rd15;
	ld.local.u32 	%r566, [%rd16];
	shl.b32 	%r567, %r98, 3;
	and.b32  	%r568, %r567, 24;
	shl.b32 	%r569, %r94, 2;
	and.b32  	%r570, %r569, 4;
	or.b32  	%r571, %r568, %r570;
	shr.u32 	%r572, %r566, %r571;
	and.b32  	%r573, %r572, 15;
	xor.b32  	%r574, %r573, 15;
	or.b32  	%r575, %r574, %r99;
	setp.eq.s32 	%p52, %r575, 15;
	and.b32  	%r576, %r574, %r98;
	selp.b32 	%r577, %r576, %r575, %p52;
	and.b32  	%r578, %r94, 2;
	setp.eq.s32 	%p53, %r578, 0;
	selp.b32 	%r120, %r577, %r573, %p53;
	not.b32 	%r579, %r120;
	selp.b32 	%r121, %r573, %r577, %p53;
	not.b32 	%r580, %r115;
	and.b32  	%r581, %r115, 8;
	setp.eq.s32 	%p54, %r581, 0;
	and.b32  	%r582, %r580, 7;
	selp.b32 	%r583, %r115, %r582, %p54;
	shr.u32 	%r584, %r115, 3;
	neg.s32 	%r585, %r584;
	xor.b32  	%r586, %r78, %r585;
	and.b32  	%r587, %r586, %r583;
	shl.b32 	%r588, %r587, 3;
	shl.b32 	%r589, %r587, 6;
	or.b32  	%r590, %r588, %r589;
	shl.b32 	%r591, %r587, 9;
	or.b32  	%r592, %r590, %r591;
	and.b32  	%r593, %r592, 2184;
	neg.s32 	%r594, %r593;
	selp.b32 	%r595, %r593, %r594, %p54;
	add.s32 	%r596, %r595, %r80;
	xor.b32  	%r122, %r596, %r583;
	setp.eq.s32 	%p55, %r96, 0;
	selp.b32 	%r123, %r80, %r122, %p55;
	and.b32  	%r597, %r120, 8;
	setp.eq.s32 	%p56, %r597, 0;
	and.b32  	%r598, %r579, 7;
	selp.b32 	%r599, %r120, %r598, %p56;
	shr.u32 	%r600, %r120, 3;
	neg.s32 	%r601, %r600;
	xor.b32  	%r602, %r123, %r601;
	and.b32  	%r603, %r602, %r599;
	shl.b32 	%r604, %r603, 3;
	and.b32  	%r605, %r604, 8;
	shl.b32 	%r606, %r603, 6;
	and.b32  	%r607, %r606, 128;
	or.b32  	%r608, %r605, %r607;
	shl.b32 	%r609, %r603, 9;
	and.b32  	%r610, %r609, 2048;
	or.b32  	%r611, %r608, %r610;
	neg.s32 	%r612, %r611;
	selp.b32 	%r613, %r611, %r612, %p56;
	add.s32 	%r614, %r613, %r123;
	xor.b32  	%r124, %r614, %r599;
	and.b32  	%r615, %r120, 1;
	sub.s32 	%r616, %r615, %r600;
	and.b32  	%r126, %r123, 121;
	setp.eq.s32 	%p57, %r126, 0;
	setp.lt.s32 	%p58, %r616, 0;
	and.pred  	%p59, %p57, %p58;
	@%p59 bra 	$L__BB0_87;
	setp.eq.s32 	%p60, %r126, 121;
	setp.gt.s32 	%p61, %r616, 0;
	and.pred  	%p62, %p60, %p61;
	@%p62 bra 	$L__BB0_87;
	and.b32  	%r127, %r123, 1922;
	setp.eq.s32 	%p63, %r127, 0;
	shr.u32 	%r617, %r120, 1;
	and.b32  	%r618, %r617, 1;
	sub.s32 	%r620, %r618, %r600;
	setp.lt.s32 	%p64, %r620, 0;
	and.pred  	%p65, %p63, %p64;
	@%p65 bra 	$L__BB0_87;
	setp.eq.s32 	%p66, %r127, 1922;
	shr.u32 	%r624, %r120, 3;
	sub.s32 	%r625, %r618, %r624;
	setp.gt.s32 	%p67, %r625, 0;
	and.pred  	%p68, %p66, %p67;
	@%p68 bra 	$L__BB0_87;
	and.b32  	%r128, %r123, 30724;
	setp.eq.s32 	%p69, %r128, 0;
	shr.u32 	%r627, %r120, 2;
	and.b32  	%r628, %r627, 1;
	sub.s32 	%r630, %r628, %r624;
	setp.lt.s32 	%p70, %r630, 0;
	and.pred  	%p71, %p69, %p70;
	@%p71 bra 	$L__BB0_87;
	setp.eq.s32 	%p72, %r128, 30724;
	setp.gt.s32 	%p73, %r630, 0;
	and.pred  	%p74, %p72, %p73;
	@%p74 bra 	$L__BB0_87;
	and.b32  	%r637, %r124, -4;
	mov.u32 	%r638, _ZZ7polmovejP5uint4PjS1_jjjjE7lattice;
	add.s32 	%r129, %r638, %r637;
	ld.shared.u32 	%r130, [%r129];
	shl.b32 	%r639, %r124, 3;
	and.b32  	%r131, %r639, 24;
	shr.u32 	%r640, %r130, %r131;
	and.b32  	%r641, %r640, 255;
	setp.ne.s32 	%p75, %r641, 0;
	@%p75 bra 	$L__BB0_87;
	shl.b32 	%r642, %r120, 4;
	or.b32  	%r643, %r642, %r121;
	shl.b32 	%r644, %r643, %r131;
	or.b32  	%r132, %r130, %r644;
	shl.b32 	%r645, %r78, 3;
	and.b32  	%r646, %r645, 24;
	or.b32  	%r647, %r646, %r97;
	mov.b32 	%r648, 15;
	shl.b32 	%r649, %r648, %r647;
	not.b32 	%r650, %r649;
	and.b32  	%r651, %r82, %r650;
	shl.b32 	%r133, %r121, 4;
	selp.b32 	%r652, %r120, %r133, %p55;
	shl.b32 	%r653, %r652, %r83;
	or.b32  	%r134, %r653, %r651;
	xor.b32  	%r654, %r124, %r80;
	setp.gt.u32 	%p77, %r654, 3;
	@%p77 bra 	$L__BB0_50;
	mov.b32 	%r655, 255;
	shl.b32 	%r656, %r655, %r83;
	and.b32  	%r657, %r134, %r656;
	not.b32 	%r658, %r656;
	and.b32  	%r659, %r132, %r658;
	or.b32  	%r660, %r659, %r657;
	st.shared.u32 	[%r81], %r660;
	bra.uni 	$L__BB0_51;
$L__BB0_50:
	st.shared.u32 	[%r81], %r134;
	st.shared.u32 	[%r129], %r132;
$L__BB0_51:
	setp.ne.s32 	%p78, %r96, 0;
	and.b32  	%r661, %r122, -4;
	add.s32 	%r663, %r638, %r661;
	ld.shared.u32 	%r664, [%r663];
	shl.b32 	%r665, %r96, 2;
	xor.b32  	%r666, %r665, 4;
	shl.b32 	%r667, %r122, 3;
	and.b32  	%r668, %r667, 24;
	or.b32  	%r669, %r668, %r666;
	mov.b32 	%r670, 15;
	shl.b32 	%r671, %r670, %r669;
	not.b32 	%r672, %r671;
	and.b32  	%r673, %r664, %r672;
	selp.b32 	%r674, %r133, %r120, %p55;
	shl.b32 	%r675, %r674, %r668;
	or.b32  	%r676, %r673, %r675;
	st.shared.u32 	[%r663], %r676;
	shl.b32 	%r677, %r79, 1;
	and.b32  	%r135, %r677, 14;
	or.b32  	%r678, %r135, %r96;
	shr.u32 	%r136, %r89, %r678;
	mov.b32 	%r679, 1;
	shl.b32 	%r680, %r679, %r678;
	add.s32 	%r681, %r680, %r95;
	not.b32 	%r682, %r681;
	and.b32  	%r1138, %r89, %r682;
	@%p78 bra 	$L__BB0_53;
	mov.b32 	%r683, 2;
	shl.b32 	%r684, %r683, %r135;
	and.b32  	%r685, %r1138, %r684;
	shr.u32 	%r686, %r685, 1;
	or.b32  	%r687, %r686, %r1138;
	not.b32 	%r688, %r684;
	and.b32  	%r1138, %r687, %r688;
$L__BB0_53:
	st.shared.u32 	[%r88], %r1138;
	shl.b32 	%r689, %r124, 1;
	and.b32  	%r690, %r689, 14;
	and.b32  	%r691, %r136, 1;
	shl.b32 	%r692, %r691, %r690;
	shr.u32 	%r693, %r124, 1;
	and.b32  	%r694, %r693, 2147483644;
	mov.u32 	%r695, _ZZ7polmovejP5uint4PjS1_jjjjE4slab;
	add.s32 	%r696, %r695, %r694;
	ld.shared.u32 	%r697, [%r696];
	or.b32  	%r698, %r697, %r692;
	st.shared.u32 	[%r696], %r698;
	bra.uni 	$L__BB0_87;
$L__BB0_54:
	and.b32  	%r776, %r94, 16;
	setp.ne.s32 	%p107, %r776, 0;
	@%p107 bra 	$L__BB0_87;
	setp.ne.s32 	%p108, %r87, 0;
	setp.gt.u32 	%p109, %r85, 15;
	and.pred  	%p110, %p108, %p109;
	@%p110 bra 	$L__BB0_66;
	setp.eq.s32 	%p160, %r87, 0;
	xor.b32  	%r915, %r86, 15;
	selp.b32 	%r140, %r915, %r87, %p160;
	selp.u32 	%r141, 1, 0, %p160;
	shr.u32 	%r916, %r140, 3;
	and.b32  	%r917, %r140, 1;
	sub.s32 	%r918, %r917, %r916;
	shr.u32 	%r919, %r140, 1;
	and.b32  	%r920, %r919, 1;
	sub.s32 	%r143, %r920, %r916;
	shr.u32 	%r921, %r140, 2;
	and.b32  	%r922, %r921, 1;
	sub.s32 	%r144, %r922, %r916;
	and.b32  	%r145, %r80, 121;
	setp.eq.s32 	%p161, %r145, 0;
	setp.lt.s32 	%p162, %r918, 0;
	and.pred  	%p163, %p161, %p162;
	@%p163 bra 	$L__BB0_87;
	setp.eq.s32 	%p164, %r145, 121;
	setp.gt.s32 	%p165, %r918, 0;
	and.pred  	%p166, %p164, %p165;
	@%p166 bra 	$L__BB0_87;
	and.b32  	%r146, %r80, 1922;
	setp.eq.s32 	%p167, %r146, 0;
	setp.lt.s32 	%p168, %r143, 0;
	and.pred  	%p169, %p167, %p168;
	@%p169 bra 	$L__BB0_87;
	setp.eq.s32 	%p170, %r146, 1922;
	setp.gt.s32 	%p171, %r143, 0;
	and.pred  	%p172, %p170, %p171;
	@%p172 bra 	$L__BB0_87;
	and.b32  	%r147, %r80, 30724;
	setp.eq.s32 	%p173, %r147, 0;
	setp.lt.s32 	%p174, %r144, 0;
	and.pred  	%p175, %p173, %p174;
	@%p175 bra 	$L__BB0_87;
	setp.eq.s32 	%p176, %r147, 30724;
	setp.gt.s32 	%p177, %r144, 0;
	and.pred  	%p178, %p176, %p177;
	@%p178 bra 	$L__BB0_87;
	not.b32 	%r927, %r140;
	and.b32  	%r928, %r140, 8;
	setp.eq.s32 	%p179, %r928, 0;
	and.b32  	%r929, %r927, 7;
	selp.b32 	%r930, %r140, %r929, %p179;
	neg.s32 	%r932, %r916;
	xor.b32  	%r933, %r78, %r932;
	and.b32  	%r934, %r933, %r930;
	shl.b32 	%r935, %r934, 3;
	shl.b32 	%r936, %r934, 6;
	or.b32  	%r937, %r935, %r936;
	shl.b32 	%r938, %r934, 9;
	or.b32  	%r939, %r937, %r938;
	and.b32  	%r940, %r939, 2184;
	neg.s32 	%r941, %r940;
	selp.b32 	%r942, %r940, %r941, %p179;
	add.s32 	%r943, %r942, %r80;
	xor.b32  	%r148, %r943, %r930;
	shr.u32 	%r944, %r148, 1;
	and.b32  	%r945, %r944, 2147483644;
	add.s32 	%r149, %r515, %r945;
	ld.shared.u32 	%r1139, [%r149];
	and.b32  	%r947, %r148, 7;
	mov.b32 	%r948, 65536;
	shl.b32 	%r151, %r948, %r947;
	and.b32  	%r949, %r1139, %r151;
	setp.ne.s32 	%p180, %r949, 0;
	@%p180 bra 	$L__BB0_87;
	shl.b32 	%r950, %r79, 1;
	and.b32  	%r951, %r950, 14;
	shr.u32 	%r152, %r89, %r951;
	mov.b32 	%r952, 1;
	shl.b32 	%r953, %r952, %r951;
	not.b32 	%r954, %r953;
	and.b32  	%r955, %r89, %r954;
	st.shared.u32 	[%r88], %r955;
	xor.b32  	%r956, %r148, %r80;
	setp.gt.u32 	%p181, %r956, 7;
	@%p181 bra 	$L__BB0_65;
	ld.shared.u32 	%r1139, [%r149];
$L__BB0_65:
	setp.eq.s32 	%p182, %r87, 0;
	xor.b32  	%r957, %r141, 1;
	and.b32  	%r958, %r152, 1;
	shl.b32 	%r959, %r958, %r957;
	shl.b32 	%r960, %r148, 1;
	and.b32  	%r961, %r960, 14;
	shr.u32 	%r962, %r1139, %r961;
	and.b32  	%r963, %r962, 1;
	shl.b32 	%r964, %r963, %r141;
	or.b32  	%r965, %r964, %r959;
	mov.b32 	%r966, 3;
	shl.b32 	%r967, %r966, %r961;
	not.b32 	%r968, %r967;
	and.b32  	%r969, %r1139, %r968;
	shl.b32 	%r970, %r965, %r961;
	or.b32  	%r971, %r969, %r970;
	or.b32  	%r972, %r971, %r151;
	st.shared.u32 	[%r149], %r972;
	selp.b32 	%r975, 4, 0, %p182;
	or.b32  	%r976, %r83, %r975;
	mov.b32 	%r977, 15;
	shl.b32 	%r978, %r977, %r976;
	not.b32 	%r979, %r978;
	and.b32  	%r980, %r82, %r979;
	st.shared.u32 	[%r81], %r980;
	and.b32  	%r981, %r148, -4;
	add.s32 	%r983, %r400, %r981;
	ld.shared.u32 	%r984, [%r983];
	shl.b32 	%r985, %r148, 3;
	and.b32  	%r986, %r985, 24;
	shl.b32 	%r987, %r141, 2;
	xor.b32  	%r988, %r987, 4;
	or.b32  	%r989, %r986, %r988;
	shl.b32 	%r990, %r977, %r989;
	not.b32 	%r991, %r990;
	and.b32  	%r992, %r984, %r991;
	st.shared.u32 	[%r983], %r992;
	bra.uni 	$L__BB0_87;
$L__BB0_66:
	and.b32  	%r155, %r94, 1;
	xor.b32  	%r156, %r86, 15;
	shr.u32 	%r779, %r156, 3;
	and.b32  	%r780, %r156, 1;
	sub.s32 	%r781, %r780, %r779;
	shr.u32 	%r782, %r156, 1;
	and.b32  	%r783, %r782, 1;
	sub.s32 	%r158, %r783, %r779;
	shr.u32 	%r784, %r156, 2;
	and.b32  	%r785, %r784, 1;
	sub.s32 	%r159, %r785, %r779;
	and.b32  	%r160, %r80, 121;
	setp.eq.s32 	%p111, %r160, 0;
	setp.lt.s32 	%p112, %r781, 0;
	and.pred  	%p113, %p111, %p112;
	mov.b32 	%r1140, 1;
	@%p113 bra 	$L__BB0_72;
	setp.eq.s32 	%p114, %r160, 121;
	setp.gt.s32 	%p115, %r781, 0;
	and.pred  	%p116, %p114, %p115;
	@%p116 bra 	$L__BB0_72;
	and.b32  	%r161, %r80, 1922;
	setp.eq.s32 	%p117, %r161, 0;
	setp.lt.s32 	%p118, %r158, 0;
	and.pred  	%p119, %p117, %p118;
	@%p119 bra 	$L__BB0_72;
	setp.eq.s32 	%p120, %r161, 1922;
	setp.gt.s32 	%p121, %r158, 0;
	and.pred  	%p122, %p120, %p121;
	@%p122 bra 	$L__BB0_72;
	and.b32  	%r162, %r80, 30724;
	setp.eq.s32 	%p123, %r162, 0;
	setp.lt.s32 	%p124, %r159, 0;
	and.pred  	%p125, %p123, %p124;
	@%p125 bra 	$L__BB0_72;
	setp.eq.s32 	%p126, %r162, 30724;
	setp.gt.s32 	%p127, %r159, 0;
	and.pred  	%p128, %p126, %p127;
	selp.u32 	%r1140, 1, 0, %p128;
$L__BB0_72:
	shr.u32 	%r795, %r87, 3;
	and.b32  	%r797, %r84, 1;
	sub.s32 	%r165, %r797, %r795;
	setp.lt.s32 	%p130, %r165, 0;
	and.pred  	%p131, %p111, %p130;
	mov.b32 	%r1141, 1;
	@%p131 bra 	$L__BB0_78;
	setp.eq.s32 	%p132, %r160, 121;
	setp.gt.s32 	%p133, %r165, 0;
	and.pred  	%p134, %p132, %p133;
	@%p134 bra 	$L__BB0_78;
	and.b32  	%r166, %r80, 1922;
	setp.eq.s32 	%p135, %r166, 0;
	shr.u32 	%r800, %r84, 1;
	and.b32  	%r801, %r800, 1;
	sub.s32 	%r804, %r801, %r795;
	setp.lt.s32 	%p136, %r804, 0;
	and.pred  	%p137, %p135, %p136;
	@%p137 bra 	$L__BB0_78;
	setp.eq.s32 	%p138, %r166, 1922;
	setp.gt.s32 	%p139, %r804, 0;
	and.pred  	%p140, %p138, %p139;
	@%p140 bra 	$L__BB0_78;
	and.b32  	%r167, %r80, 30724;
	setp.eq.s32 	%p141, %r167, 0;
	shr.u32 	%r812, %r84, 2;
	and.b32  	%r813, %r812, 1;
	sub.s32 	%r816, %r813, %r795;
	setp.lt.s32 	%p142, %r816, 0;
	and.pred  	%p143, %p141, %p142;
	@%p143 bra 	$L__BB0_78;
	setp.eq.s32 	%p144, %r167, 30724;
	setp.gt.s32 	%p145, %r816, 0;
	and.pred  	%p146, %p144, %p145;
	selp.u32 	%r1141, 1, 0, %p146;
$L__BB0_78:
	or.b32  	%r822, %r1141, %r1140;
	setp.ne.s32 	%p147, %r822, 0;
	@%p147 bra 	$L__BB0_87;
	or.b32  	%r170, %r86, %r87;
	setp.ne.s32 	%p148, %r170, 15;
	and.b32  	%r171, %r86, %r84;
	setp.ne.s32 	%p149, %r171, 0;
	and.pred  	%p150, %p148, %p149;
	@%p150 bra 	$L__BB0_87;
	setp.eq.s32 	%p151, %r170, 15;
	selp.b32 	%r172, %r171, %r170, %p151;
	setp.eq.s32 	%p152, %r172, 3;
	@%p152 bra 	$L__BB0_87;
	setp.eq.s32 	%p153, %r172, 12;
	@%p153 bra 	$L__BB0_87;
	not.b32 	%r823, %r84;
	and.b32  	%r824, %r84, 8;
	setp.eq.s32 	%p154, %r824, 0;
	and.b32  	%r825, %r823, 7;
	selp.b32 	%r826, %r87, %r825, %p154;
	shr.u32 	%r827, %r84, 3;
	and.b32  	%r828, %r827, 1;
	neg.s32 	%r829, %r828;
	xor.b32  	%r830, %r78, %r829;
	and.b32  	%r831, %r830, %r826;
	shl.b32 	%r832, %r831, 3;
	shl.b32 	%r833, %r831, 6;
	or.b32  	%r834, %r832, %r833;
	shl.b32 	%r835, %r831, 9;
	or.b32  	%r836, %r834, %r835;
	and.b32  	%r837, %r836, 2184;
	neg.s32 	%r838, %r837;
	selp.b32 	%r839, %r837, %r838, %p154;
	add.s32 	%r840, %r839, %r80;
	xor.b32  	%r173, %r840, %r826;
	not.b32 	%r841, %r156;
	and.b32  	%r842, %r156, 8;
	setp.eq.s32 	%p155, %r842, 0;
	and.b32  	%r843, %r841, 7;
	selp.b32 	%r844, %r156, %r843, %p155;
	neg.s32 	%r846, %r779;
	xor.b32  	%r847, %r78, %r846;
	and.b32  	%r848, %r847, %r844;
	shl.b32 	%r849, %r848, 3;
	shl.b32 	%r850, %r848, 6;
	or.b32  	%r851, %r849, %r850;
	shl.b32 	%r852, %r848, 9;
	or.b32  	%r853, %r851, %r852;
	and.b32  	%r854, %r853, 2184;
	neg.s32 	%r855, %r854;
	selp.b32 	%r856, %r854, %r855, %p155;
	add.s32 	%r857, %r856, %r80;
	xor.b32  	%r174, %r857, %r844;
	setp.eq.s32 	%p156, %r155, 0;
	selp.b32 	%r175, %r173, %r174, %p156;
	setp.eq.s32 	%p157, %r175, %r80;
	@%p157 bra 	$L__BB0_87;
	shr.u32 	%r858, %r175, 1;
	and.b32  	%r859, %r858, 2147483644;
	add.s32 	%r176, %r515, %r859;
	ld.shared.u32 	%r177, [%r176];
	and.b32  	%r861, %r175, 7;
	mov.b32 	%r862, 65536;
	shl.b32 	%r178, %r862, %r861;
	and.b32  	%r863, %r177, %r178;
	setp.ne.s32 	%p158, %r863, 0;
	@%p158 bra 	$L__BB0_87;
	or.b32  	%r864, %r177, %r178;
	st.shared.u32 	[%r176], %r864;
	ld.shared.u32 	%r865, [%r88];
	shl.b32 	%r866, %r79, 1;
	and.b32  	%r867, %r866, 14;
	shr.u32 	%r179, %r865, %r867;
	mov.b32 	%r868, 1;
	shl.b32 	%r869, %r868, %r867;
	not.b32 	%r870, %r869;
	and.b32  	%r871, %r865, %r870;
	st.shared.u32 	[%r88], %r871;
	ld.shared.u32 	%r1142, [%r176];
	@%p156 bra 	$L__BB0_86;
	shl.b32 	%r872, %r174, 1;
	and.b32  	%r873, %r872, 14;
	mov.b32 	%r874, 1;
	shl.b32 	%r875, %r874, %r873;
	and.b32  	%r876, %r1142, %r875;
	shl.b32 	%r877, %r876, 1;
	or.b32  	%r878, %r877, %r1142;
	not.b32 	%r879, %r875;
	and.b32  	%r1142, %r878, %r879;
$L__BB0_86:
	shl.b32 	%r880, %r175, 1;
	and.b32  	%r881, %r880, 14;
	or.b32  	%r882, %r881, %r155;
	xor.b32  	%r883, %r882, 1;
	and.b32  	%r884, %r179, 1;
	shl.b32 	%r885, %r884, %r883;
	or.b32  	%r886, %r1142, %r885;
	st.shared.u32 	[%r176], %r886;
	mov.b32 	%r887, 255;
	shl.b32 	%r888, %r887, %r83;
	not.b32 	%r889, %r888;
	and.b32  	%r890, %r82, %r889;
	st.shared.u32 	[%r81], %r890;
	and.b32  	%r891, %r174, -4;
	mov.u32 	%r892, _ZZ7polmovejP5uint4PjS1_jjjjE7lattice;
	add.s32 	%r893, %r892, %r891;
	ld.shared.u32 	%r894, [%r893];
	shl.b32 	%r895, %r174, 3;
	and.b32  	%r896, %r895, 24;
	mov.b32 	%r897, 15;
	shl.b32 	%r898, %r897, %r896;
	not.b32 	%r899, %r898;
	and.b32  	%r900, %r894, %r899;
	shl.b32 	%r901, %r172, %r896;
	or.b32  	%r902, %r900, %r901;
	st.shared.u32 	[%r893], %r902;
	and.b32  	%r903, %r173, -4;
	add.s32 	%r904, %r892, %r903;
	ld.shared.u32 	%r905, [%r904];
	shl.b32 	%r906, %r173, 3;
	and.b32  	%r907, %r906, 24;
	mov.b32 	%r908, 240;
	shl.b32 	%r909, %r908, %r907;
	not.b32 	%r910, %r909;
	and.b32  	%r911, %r905, %r910;
	or.b32  	%r912, %r907, 4;
	shl.b32 	%r913, %r172, %r912;
	or.b32  	%r914, %r911, %r913;
	st.shared.u32 	[%r904], %r914;
$L__BB0_87:
	add.s32 	%r1126, %r1126, 1;
	setp.ne.s32 	%p183, %r1126, 0;
	@%p183 bra 	$L__BB0_4;
$L__BB0_88:
	bar.sync 	0;
	mov.b32 	%r1159, 1;
	mov.b32 	%r1155, 0;
	mov.u32 	%r1156, %r1155;
	mov.u32 	%r1157, %r1155;
	mov.u32 	%r1158, %r1155;
$L__BB0_89:
	ld.param.u32 	%r1120, [_Z7polmovejP5uint4PjS1_jjjj_param_7];
	ld.param.u64 	%rd23, [_Z7polmovejP5uint4PjS1_jjjj_param_2];
	add.s32 	%r995, %r1159, -1;
	and.b32  	%r996, %r995, 2;
	add.s32 	%r997, %r996, %r2;
	shr.u32 	%r998, %r995, 2;
	and.b32  	%r999, %r998, 3;
	add.s32 	%r1000, %r999, %r3;
	shr.u32 	%r1001, %r995, 4;
	add.s32 	%r1002, %r1001, %r4;
	shl.b32 	%r1003, %r207, 5;
	rem.u32 	%r1004, %r997, %r1003;
	shl.b32 	%r1005, %r208, 5;
	rem.u32 	%r1006, %r1000, %r1005;
	shl.b32 	%r1007, %r1120, 5;
	rem.u32 	%r1008, %r1002, %r1007;
	shl.b32 	%r1009, %r1004, 9;
	and.b32  	%r1010, %r1009, 1536;
	shr.u32 	%r1011, %r1004, 2;
	and.b32  	%r1012, %r1011, 7;
	or.b32  	%r1013, %r1010, %r1012;
	shl.b32 	%r1014, %r1006, 11;
	and.b32  	%r1015, %r1014, 6144;
	or.b32  	%r1016, %r1013, %r1015;
	shl.b32 	%r1017, %r1006, 1;
	and.b32  	%r1018, %r1017, 56;
	or.b32  	%r1019, %r1018, %r1016;
	shl.b32 	%r1020, %r1008, 13;
	and.b32  	%r1021, %r1020, 24576;
	or.b32  	%r1022, %r1021, %r1019;
	shl.b32 	%r1023, %r1008, 4;
	and.b32  	%r1024, %r1023, 448;
	or.b32  	%r1025, %r1024, %r1022;
	shr.u32 	%r1026, %r1004, 5;
	shr.u32 	%r1027, %r1006, 5;
	shr.u32 	%r1028, %r1008, 5;
	mad.lo.s32 	%r1029, %r1028, %r208, %r1027;
	mul.lo.s32 	%r1030, %r1029, %r207;
	add.s32 	%r1031, %r1030, %r1026;
	shl.b32 	%r1032, %r1031, 15;
	or.b32  	%r1033, %r1032, %r1025;
	add.s32 	%r1034, %r1156, 4;
	and.b32  	%r1035, %r1156, 8;
	and.b32  	%r1036, %r1155, 2;
	add.s32 	%r1037, %r1157, 16;
	and.b32  	%r1038, %r1157, 128;
	and.b32  	%r1039, %r998, 4;
	add.s32 	%r1040, %r1158, 64;
	and.b32  	%r1041, %r1158, 2048;
	or.b32  	%r1042, %r1041, %r1038;
	or.b32  	%r1043, %r1042, %r1035;
	or.b32  	%r1044, %r1043, %r1039;
	or.b32  	%r1045, %r1044, %r1036;
	or.b32  	%r1046, %r1045, %r5;
	and.b32  	%r1047, %r1046, 32764;
	mov.u32 	%r1048, _ZZ7polmovejP5uint4PjS1_jjjjE7lattice;
	add.s32 	%r1049, %r1048, %r1047;
	ld.shared.u32 	%r1050, [%r1049];
	shl.b32 	%r1051, %r1155, 3;
	and.b32  	%r1052, %r1051, 16;
	shr.u32 	%r1053, %r1050, %r1052;
	and.b32  	%r1054, %r1053, 255;
	shr.u32 	%r1055, %r1046, 1;
	and.b32  	%r1056, %r1055, 2147483644;
	mov.u32 	%r1057, _ZZ7polmovejP5uint4PjS1_jjjjE4slab;
	add.s32 	%r1058, %r1057, %r1056;
	ld.shared.u32 	%r1059, [%r1058];
	and.b32  	%r1060, %r1045, 6;
	or.b32  	%r1061, %r1060, 16;
	shr.u32 	%r1062, %r1059, %r1061;
	shl.b32 	%r1063, %r1062, 8;
	and.b32  	%r1064, %r1063, 256;
	or.b32  	%r1065, %r1064, %r1054;
	shl.b32 	%r1066, %r1045, 1;
	and.b32  	%r1067, %r1066, 12;
	shr.u32 	%r1068, %r1059, %r1067;
	shl.b32 	%r1069, %r1068, 9;
	and.b32  	%r1070, %r1069, 1536;
	or.b32  	%r1071, %r1065, %r1070;
	cvta.to.global.u64 	%rd17, %rd23;
	mul.wide.u32 	%rd18, %r1033, 4;
	add.s64 	%rd19, %rd17, %rd18;
	st.global.u32 	[%rd19], %r1071;
	and.b32  	%r1072, %r1159, 3;
	add.s32 	%r1073, %r1072, %r2;
	rem.u32 	%r1074, %r1073, %r1003;
	shl.b32 	%r1075, %r1074, 9;
	and.b32  	%r1076, %r1075, 1536;
	shr.u32 	%r1077, %r1074, 2;
	and.b32  	%r1078, %r1077, 7;
	or.b32  	%r1079, %r1076, %r1078;
	or.b32  	%r1080, %r1079, %r1015;
	or.b32  	%r1081, %r1018, %r1080;
	or.b32  	%r1082, %r1021, %r1081;
	or.b32  	%r1083, %r1024, %r1082;
	shr.u32 	%r1084, %r1074, 5;
	add.s32 	%r1085, %r1030, %r1084;
	shl.b32 	%r1086, %r1085, 15;
	or.b32  	%r1087, %r1086, %r1083;
	and.b32  	%r1088, %r1034, 8;
	and.b32  	%r1089, %r1037, 128;
	and.b32  	%r1090, %r1040, 2048;
	or.b32  	%r1091, %r1090, %r1089;
	or.b32  	%r1092, %r1091, %r1088;
	or.b32  	%r1093, %r1092, %r1039;
	or.b32  	%r1094, %r1093, %r1036;
	or.b32  	%r1095, %r1094, 1;
	or.b32  	%r1096, %r1095, %r5;
	and.b32  	%r1097, %r1096, -4;
	add.s32 	%r1098, %r1048, %r1097;
	ld.shared.u32 	%r1099, [%r1098];
	or.b32  	%r1100, %r1052, 8;
	shr.u32 	%r1101, %r1099, %r1100;
	and.b32  	%r1102, %r1101, 255;
	shr.u32 	%r1103, %r1096, 1;
	and.b32  	%r1104, %r1103, 2147483644;
	add.s32 	%r1105, %r1057, %r1104;
	ld.shared.u32 	%r1106, [%r1105];
	and.b32  	%r1107, %r1095, 7;
	or.b32  	%r1108, %r1107, 16;
	shr.u32 	%r1109, %r1106, %r1108;
	shl.b32 	%r1110, %r1109, 8;
	and.b32  	%r1111, %r1110, 256;
	or.b32  	%r1112, %r1111, %r1102;
	shl.b32 	%r1113, %r1094, 1;
	or.b32  	%r1114, %r1113, 2;
	and.b32  	%r1115, %r1114, 14;
	shr.u32 	%r1116, %r1106, %r1115;
	shl.b32 	%r1117, %r1116, 9;
	and.b32  	%r1118, %r1117, 1536;
	or.b32  	%r1119, %r1112, %r1118;
	mul.wide.u32 	%rd20, %r1087, 4;
	add.s64 	%rd21, %rd17, %rd20;
	st.global.u32 	[%rd21], %r1119;
	add.s32 	%r1159, %r1159, 2;
	add.s32 	%r1158, %r1158, 128;
	add.s32 	%r1157, %r1157, 32;
	add.s32 	%r1156, %r1156, 8;
	add.s32 	%r1155, %r1155, 1;
	setp.ne.s32 	%p184, %r1159, 65;
	@%p184 bra 	$L__BB0_89;
	st.global.v4.u32 	[%rd2], {%r1146, %r1145, %r1144, %r1143};
	st.global.v4.u32 	[%rd2+16], {%r1150, %r1149, %r1148, %r1147};
	bar.sync 	0;
	ret;

}


// ===== COMPILED SASS (sm_100) =====

	.target	sm_100

	.elftype	@"ET_EXEC"


//--------------------- .note.nv.tkinfo           --------------------------
	.section	.note.nv.tkinfo,"",@"SHT_NOTE"
	.sectionflags	@"SHF_NOTE_NV_TKINFO"
	.tkinfo
        /*0018*/ 	.word	0x00000002
        /*0030*/ 	.string	""
        /*0030*/ 	.string	"ptxas"
        /*0030*/ 	.string	"Cuda compilation tools, release 13.0, V13.0.88"
        /*0030*/ 	.string	"Build cuda_13.0.r13.0/compiler.36424714_0"
        /*0030*/ 	.string	"-arch sm_100 -m 64 "



//--------------------- .note.nv.cuinfo           --------------------------
	.section	.note.nv.cuinfo,"",@"SHT_NOTE"
	.sectionflags	@"SHF_NOTE_NV_CUINFO"
        /*0018*/ 	.short	0x0002
        /*001a*/ 	.short	0x0064
        /*001c*/ 	.short	0x0082
	.zero		2


//--------------------- .nv.info                  --------------------------
	.section	.nv.info,"",@"SHT_CUDA_INFO"
	.align	4


	//----- nvinfo : EIATTR_REGCOUNT
	.align		4
        /*0000*/ 	.byte	0x04, 0x2f
        /*0002*/ 	.short	(.L_1 - .L_0)
	.align		4
.L_0:
        /*0004*/ 	.word	index@(_Z7polmovejP5uint4PjS1_jjjj)
        /*0008*/ 	.word	0x00000028


	//----- nvinfo : EIATTR_FRAME_SIZE
	.align		4
.L_1:
        /*000c*/ 	.byte	0x04, 0x11
        /*000e*/ 	.short	(.L_3 - .L_2)
	.align		4
.L_2:
        /*0010*/ 	.word	index@(_Z7polmovejP5uint4PjS1_jjjj)
        /*0014*/ 	.word	0x00000010


	//----- nvinfo : EIATTR_MIN_STACK_SIZE
	.align		4
.L_3:
        /*0018*/ 	.byte	0x04, 0x12
        /*001a*/ 	.short	(.L_5 - .L_4)
	.align		4
.L_4:
        /*001c*/ 	.word	index@(_Z7polmovejP5uint4PjS1_jjjj)
        /*0020*/ 	.word	0x00000010
.L_5:


//--------------------- .nv.compat                --------------------------
	.section	.nv.compat,"",@"SHT_CUDA_COMPAT_INFO"
	.align	4
        /*0000*/ 	.byte	0x02, 0x09, 0x00, 0x00, 0x02, 0x02, 0x01, 0x00, 0x02, 0x05, 0x05, 0x00, 0x03, 0x07, 0x01, 0x01
        /*0010*/ 	.byte	0x02, 0x03, 0x00, 0x00, 0x02, 0x06, 0x01, 0x00, 0x04, 0x0b, 0x08, 0x00, 0x09, 0x00, 0x00, 0x00
        /*0020*/ 	.byte	0x00, 0x00, 0x00, 0x00


//--------------------- .nv.info._Z7polmovejP5uint4PjS1_jjjj --------------------------
	.section	.nv.info._Z7polmovejP5uint4PjS1_jjjj,"",@"SHT_CUDA_INFO"
	.sectionflags	@""
	.align	4


	//----- nvinfo : EIATTR_CUDA_API_VERSION
	.align		4
        /*0000*/ 	.byte	0x04, 0x37
        /*0002*/ 	.short	(.L_7 - .L_6)
.L_6:
        /*0004*/ 	.word	0x00000082


	//----- nvinfo : EIATTR_KPARAM_INFO
	.align		4
.L_7:
        /*0008*/ 	.byte	0x04, 0x17
        /*000a*/ 	.short	(.L_9 - .L_8)
.L_8:
        /*000c*/ 	.word	0x00000000
        /*0010*/ 	.short	0x0007
        /*0012*/ 	.short	0x002c
        /*0014*/ 	.byte	0x00, 0xf0, 0x11, 0x00


	//----- nvinfo : EIATTR_KPARAM_INFO
	.align		4
.L_9:
        /*0018*/ 	.byte	0x04, 0x17
        /*001a*/ 	.short	(.L_11 - .L_10)
.L_10:
        /*001c*/ 	.word	0x00000000
        /*0020*/ 	.short	0x0006
        /*0022*/ 	.short	0x0028
        /*0024*/ 	.byte	0x00, 0xf0, 0x11, 0x00


	//----- nvinfo : EIATTR_KPARAM_INFO
	.align		4
.L_11:
        /*0028*/ 	.byte	0x04, 0x17
        /*002a*/ 	.short	(.L_13 - .L_12)
.L_12:
        /*002c*/ 	.word	0x00000000
        /*0030*/ 	.short	0x0005
        /*0032*/ 	.short	0x0024
        /*0034*/ 	.byte	0x00, 0xf0, 0x11, 0x00


	//----- nvinfo : EIATTR_KPARAM_INFO
	.align		4
.L_13:
        /*0038*/ 	.byte	0x04, 0x17
        /*003a*/ 	.short	(.L_15 - .L_14)
.L_14:
        /*003c*/ 	.word	0x00000000
        /*0040*/ 	.short	0x0004
        /*0042*/ 	.short	0x0020
        /*0044*/ 	.byte	0x00, 0xf0, 0x11, 0x00


	//----- nvinfo : EIATTR_KPARAM_INFO
	.align		4
.L_15:
        /*0048*/ 	.byte	0x04, 0x17
        /*004a*/ 	.short	(.L_17 - .L_16)
.L_16:
        /*004c*/ 	.word	0x00000000
        /*0050*/ 	.short	0x0003
        /*0052*/ 	.short	0x0018
        /*0054*/ 	.byte	0x00, 0xf5, 0x21, 0x00


	//----- nvinfo : EIATTR_KPARAM_INFO
	.align		4
.L_17:
        /*0058*/ 	.byte	0x04, 0x17
        /*005a*/ 	.short	(.L_19 - .L_18)
.L_18:
        /*005c*/ 	.word	0x00000000
        /*0060*/ 	.short	0x0002
        /*0062*/ 	.short	0x0010
        /*0064*/ 	.byte	0x00, 0xf5, 0x21, 0x00


	//----- nvinfo : EIATTR_KPARAM_INFO
	.align		4
.L_19:
        /*0068*/ 	.byte	0x04, 0x17
        /*006a*/ 	.short	(.L_21 - .L_20)
.L_20:
        /*006c*/ 	.word	0x00000000
        /*0070*/ 	.short	0x0001
        /*0072*/ 	.short	0x0008
        /*0074*/ 	.byte	0x00, 0xf5, 0x21, 0x00


	//----- nvinfo : EIATTR_KPARAM_INFO
	.align		4
.L_21:
        /*0078*/ 	.byte	0x04, 0x17
        /*007a*/ 	.short	(.L_23 - .L_22)
.L_22:
        /*007c*/ 	.word	0x00000000
        /*0080*/ 	.short	0x0000
        /*0082*/ 	.short	0x0000
        /*0084*/ 	.byte	0x00, 0xf0, 0x11, 0x00


	//----- nvinfo : EIATTR_SPARSE_MMA_MASK
	.align		4
.L_23:
        /*0088*/ 	.byte	0x03, 0x50
        /*008a*/ 	.short	0x0000


	//----- nvinfo : EIATTR_MAXREG_COUNT
	.align		4
        /*008c*/ 	.byte	0x03, 0x1b
        /*008e*/ 	.short	0x00ff


	//----- nvinfo : EIATTR_NUM_BARRIERS
	.align		4
        /*0090*/ 	.byte	0x02, 0x4c
        /*0092*/ 	.byte	0x01
	.zero		1


	//----- nvinfo : EIATTR_MERCURY_ISA_VERSION
	.align		4
        /*0094*/ 	.byte	0x03, 0x5f
        /*0096*/ 	.short	0x0101


	//----- nvinfo : EIATTR_VRC_CTA_INIT_COUNT
	.align		4
        /*0098*/ 	.byte	0x02, 0x4a
	.zero		1
	.zero		1


	//----- nvinfo : EIATTR_EXIT_INSTR_OFFSETS
	.align		4
        /*009c*/ 	.byte	0x04, 0x1c
        /*009e*/ 	.short	(.L_25 - .L_24)


	//   ....[0]....
.L_24:
        /*00a0*/ 	.word	0x00004e10


	//----- nvinfo : EIATTR_CRS_STACK_SIZE
	.align		4
.L_25:
        /*00a4*/ 	.byte	0x04, 0x1e
        /*00a6*/ 	.short	(.L_27 - .L_26)
.L_26:
        /*00a8*/ 	.word	0x00000000


	//----- nvinfo : EIATTR_CBANK_PARAM_SIZE
	.align		4
.L_27:
        /*00ac*/ 	.byte	0x03, 0x19
        /*00ae*/ 	.short	0x0030


	//----- nvinfo : EIATTR_PARAM_CBANK
	.align		4
        /*00b0*/ 	.byte	0x04, 0x0a
        /*00b2*/ 	.short	(.L_29 - .L_28)
	.align		4
.L_28:
        /*00b4*/ 	.word	index@(.nv.constant0._Z7polmovejP5uint4PjS1_jjjj)
        /*00b8*/ 	.short	0x0380
        /*00ba*/ 	.short	0x0030


	//----- nvinfo : EIATTR_SW_WAR
	.align		4
.L_29:
        /*00bc*/ 	.byte	0x04, 0x36
        /*00be*/ 	.short	(.L_31 - .L_30)
.L_30:
        /*00c0*/ 	.word	0x00000008
.L_31:


//--------------------- .nv.callgraph             --------------------------
	.section	.nv.callgraph,"",@"SHT_CUDA_CALLGRAPH"
	.align	4
	.sectionentsize	8
	.align		4
        /*0000*/ 	.word	0x00000000
	.align		4
        /*0004*/ 	.word	0xffffffff
	.align		4
        /*0008*/ 	.word	0x00000000
	.align		4
        /*000c*/ 	.word	0xfffffffe
	.align		4
        /*0010*/ 	.word	0x00000000
	.align		4
        /*0014*/ 	.word	0xfffffffd
	.align		4
        /*0018*/ 	.word	0x00000000
	.align		4
        /*001c*/ 	.word	0xfffffffc


//--------------------- .text._Z7polmovejP5uint4PjS1_jjjj --------------------------
	.section	.text._Z7polmovejP5uint4PjS1_jjjj,"ax",@progbits
	.align	128
        .global         _Z7polmovejP5uint4PjS1_jjjj
        .type           _Z7polmovejP5uint4PjS1_jjjj,@function
        .size           _Z7polmovejP5uint4PjS1_jjjj,(.L_x_19 - _Z7polmovejP5uint4PjS1_jjjj)
        .other          _Z7polmovejP5uint4PjS1_jjjj,@"STO_CUDA_ENTRY STV_DEFAULT"
_Z7polmovejP5uint4PjS1_jjjj:
.text._Z7polmovejP5uint4PjS1_jjjj:
[----:B------:R-:W0:Y:S08]  /*0000*/  LDC R1, c[0x0][0x37c] ;  /* 0x0000df00ff017b82 */ /* 0x000e300000000800 */
[----:B------:R-:W1:Y:S01]  /*0010*/  LDC.64 R2, c[0x0][0x398] ;  /* 0x0000e600ff027b82 */ /* 0x000e620000000a00 */
[----:B------:R-:W1:Y:S01]  /*0020*/  LDCU.64 UR16, c[0x0][0x358] ;  /* 0x00006b00ff1077ac */ /* 0x000e620008000a00 */
[----:B0-----:R-:W-:-:S06]  /*0030*/  VIADD R1, R1, 0xfffffff0 ;  /* 0xfffffff001017836 */ /* 0x001fcc0000000000 */
[----:B------:R-:W0:Y:S08]  /*0040*/  LDC.64 R10, c[0x0][0x3a8] ;  /* 0x0000ea00ff0a7b82 */ /* 0x000e300000000a00 */
[----:B------:R-:W2:Y:S01]  /*0050*/  LDC.64 R8, c[0x0][0x3a0] ;  /* 0x0000e800ff087b82 */ /* 0x000ea20000000a00 */
[----:B-1----:R-:W3:Y:S04]  /*0060*/  LDG.E R4, desc[UR16][R2.64] ;  /* 0x0000001002047981 */ /* 0x002ee8000c1e1900 */
[----:B------:R-:W3:Y:S04]  /*0070*/  LDG.E R5, desc[UR16][R2.64+0x4] ;  /* 0x0000041002057981 */ /* 0x000ee8000c1e1900 */
[----:B------:R-:W3:Y:S04]  /*0080*/  LDG.E R6, desc[UR16][R2.64+0x8] ;  /* 0x0000081002067981 */ /* 0x000ee8000c1e1900 */
[----:B------:R1:W3:Y:S01]  /*0090*/  LDG.E R7, desc[UR16][R2.64+0xc] ;  /* 0x00000c1002077981 */ /* 0x0002e2000c1e1900 */
[----:B0-----:R-:W0:Y:S01]  /*00a0*/  I2F.U32.RP R12, R10 ;  /* 0x0000000a000c7306 */ /* 0x001e220000209000 */
[----:B------:R-:W-:Y:S01]  /*00b0*/  S2UR UR4, SR_CTAID.X ;  /* 0x00000000000479c3 */ /* 0x000fe20000002500 */
[----:B------:R-:W-:Y:S01]  /*00c0*/  UMOV UR9, 0x400 ;  /* 0x0000040000097882 */ /* 0x000fe20000000000 */
[----:B--2---:R-:W-:Y:S01]  /*00d0*/  LOP3.LUT R25, RZ, R9, RZ, 0x33, !PT ;  /* 0x00000009ff197212 */ /* 0x004fe200078e33ff */
[----:B------:R-:W-:Y:S01]  /*00e0*/  IMAD.SHL.U32 R19, R10, 0x20, RZ ;  /* 0x000000200a137824 */ /* 0x000fe200078e00ff */
[----:B------:R-:W-:Y:S01]  /*00f0*/  UIADD3 UR8, UPT, UPT, UR9, 0x8000, URZ ;  /* 0x0000800009087890 */ /* 0x000fe2000fffe0ff */
[----:B------:R-:W-:Y:S01]  /*0100*/  IMAD.SHL.U32 R21, R11, 0x20, RZ ;  /* 0x000000200b157824 */ /* 0x000fe200078e00ff */
[----:B------:R-:W-:Y:S01]  /*0110*/  LOP3.LUT R26, R8, 0x1f, RZ, 0xc0, !PT ;  /* 0x0000001f081a7812 */ /* 0x000fe200078ec0ff */
[----:B------:R-:W2:Y:S01]  /*0120*/  I2F.U32.RP R0, R9 ;  /* 0x0000000900007306 */ /* 0x000ea20000209000 */
[----:B-1----:R-:W1:Y:S01]  /*0130*/  S2R R3, SR_TID.X ;  /* 0x0000000000037919 */ /* 0x002e620000002100 */
[----:B------:R-:W4:Y:S01]  /*0140*/  S2UR UR18, SR_CgaCtaId ;  /* 0x00000000001279c3 */ /* 0x000f220000008800 */
[----:B------:R-:W-:Y:S01]  /*0150*/  UMOV UR19, 0x1 ;  /* 0x0000000100137882 */ /* 0x000fe20000000000 */
[----:B------:R-:W-:Y:S01]  /*0160*/  UMOV UR6, URZ ;  /* 0x000000ff00067c82 */ /* 0x000fe20008000000 */
[----:B------:R-:W-:-:S03]  /*0170*/  UMOV UR7, URZ ;  /* 0x000000ff00077c82 */ /* 0x000fc60008000000 */
[----:B0-----:R-:W0:Y:S02]  /*0180*/  MUFU.RCP R12, R12 ;  /* 0x0000000c000c7308 */ /* 0x001e240000001000 */
[----:B------:R-:W5:Y:S06]  /*0190*/  LDC R24, c[0x0][0x360] ;  /* 0x0000d800ff187b82 */ /* 0x000f6c0000000800 */
[----:B--2---:R-:W2:Y:S08]  /*01a0*/  MUFU.RCP R0, R0 ;  /* 0x0000000000007308 */ /* 0x004eb00000001000 */
[----:B------:R-:W-:Y:S01]  /*01b0*/  I2F.U32.RP R29, R19 ;  /* 0x00000013001d7306 */ /* 0x000fe20000209000 */
[----:B0-----:R-:W-:Y:S01]  /*01c0*/  VIADD R16, R12, 0xffffffe ;  /* 0x0ffffffe0c107836 */ /* 0x001fe20000000000 */
[----:B----4-:R-:W-:-:S02]  /*01d0*/  ULEA UR5, UR18, UR9, 0x18 ;  /* 0x0000000912057291 */ /* 0x010fc4000f8ec0ff */
[----:B------:R-:W-:-:S04]  /*01e0*/  ULEA UR8, UR18, UR8, 0x18 ;  /* 0x0000000812087291 */ /* 0x000fc8000f8ec0ff */
[----:B------:R0:W4:Y:S01]  /*01f0*/  F2I.FTZ.U32.TRUNC.NTZ R17, R16 ;  /* 0x0000001000117305 */ /* 0x000122000021f000 */
[----:B--2---:R-:W-:Y:S01]  /*0200*/  VIADD R14, R0, 0xffffffe ;  /* 0x0ffffffe000e7836 */ /* 0x004fe20000000000 */
[----:B-1----:R-:W-:Y:S01]  /*0210*/  SHF.R.U32.HI R28, RZ, 0x1, R3 ;  /* 0x00000001ff1c7819 */ /* 0x002fe20000011603 */
[----:B------:R-:W-:-:S05]  /*0220*/  IMAD.SHL.U32 R12, R3, 0x10, RZ ;  /* 0x00000010030c7824 */ /* 0x000fca00078e00ff */
[----:B------:R1:W2:Y:S01]  /*0230*/  F2I.FTZ.U32.TRUNC.NTZ R15, R14 ;  /* 0x0000000e000f7305 */ /* 0x0002a2000021f000 */
[----:B0-----:R-:W-:Y:S01]  /*0240*/  IMAD.MOV.U32 R16, RZ, RZ, RZ ;  /* 0x000000ffff107224 */ /* 0x001fe200078e00ff */
[----:B------:R-:W-:Y:S01]  /*0250*/  LOP3.LUT R12, R12, 0x70, RZ, 0xc0, !PT ;  /* 0x000000700c0c7812 */ /* 0x000fe200078ec0ff */
[----:B----4-:R-:W-:-:S05]  /*0260*/  IMAD.MOV R13, RZ, RZ, -R17 ;  /* 0x000000ffff0d7224 */ /* 0x010fca00078e0a11 */
[----:B------:R-:W-:Y:S01]  /*0270*/  I2F.U32.RP R27, R21 ;  /* 0x00000015001b7306 */ /* 0x000fe20000209000 */
[----:B-1----:R-:W-:Y:S02]  /*0280*/  IMAD.MOV.U32 R14, RZ, RZ, RZ ;  /* 0x000000ffff0e7224 */ /* 0x002fe400078e00ff */
[----:B------:R-:W-:Y:S02]  /*0290*/  IMAD R13, R13, R10, RZ ;  /* 0x0000000a0d0d7224 */ /* 0x000fe400078e02ff */
[----:B--2---:R-:W-:Y:S02]  /*02a0*/  IMAD.MOV R0, RZ, RZ, -R15 ;  /* 0x000000ffff007224 */ /* 0x004fe400078e0a0f */
[----:B------:R-:W-:-:S04]  /*02b0*/  IMAD.HI.U32 R16, R17, R13, R16 ;  /* 0x0000000d11107227 */ /* 0x000fc800078e0010 */
[----:B------:R-:W-:Y:S02]  /*02c0*/  IMAD R17, R0, R9, RZ ;  /* 0x0000000900117224 */ /* 0x000fe400078e02ff */
[----:B------:R-:W-:-:S04]  /*02d0*/  IMAD.HI.U32 R13, R16, UR4, RZ ;  /* 0x00000004100d7c27 */ /* 0x000fc8000f8e00ff */
[----:B------:R-:W-:-:S04]  /*02e0*/  IMAD.HI.U32 R0, R15, R17, R14 ;  /* 0x000000110f007227 */ /* 0x000fc800078e000e */
[----:B------:R-:W-:Y:S02]  /*02f0*/  IMAD.MOV R17, RZ, RZ, -R13 ;  /* 0x000000ffff117224 */ /* 0x000fe400078e0a0d */
[----:B------:R-:W-:-:S04]  /*0300*/  IMAD.HI.U32 R2, R0, UR4, RZ ;  /* 0x0000000400027c27 */ /* 0x000fc8000f8e00ff */
[----:B------:R-:W-:Y:S02]  /*0310*/  IMAD R17, R10, R17, UR4 ;  /* 0x000000040a117e24 */ /* 0x000fe4000f8e0211 */
[----:B------:R-:W-:Y:S02]  /*0320*/  IMAD.SHL.U32 R15, R3, 0x20, RZ ;  /* 0x00000020030f7824 */ /* 0x000fe400078e00ff */
[----:B------:R-:W-:Y:S01]  /*0330*/  IMAD.MOV R18, RZ, RZ, -R2 ;  /* 0x000000ffff127224 */ /* 0x000fe200078e0a02 */
[----:B------:R-:W-:Y:S02]  /*0340*/  ISETP.GE.U32.AND P0, PT, R17, R10, PT ;  /* 0x0000000a1100720c */ /* 0x000fe40003f06070 */
[----:B------:R-:W-:Y:S01]  /*0350*/  LOP3.LUT R14, R12, 0x700, R15, 0xf8, !PT ;  /* 0x000007000c0e7812 */ /* 0x000fe200078ef80f */
[----:B------:R-:W-:Y:S02]  /*0360*/  IMAD R12, R9, R18, UR4 ;  /* 0x00000004090c7e24 */ /* 0x000fe4000f8e0212 */
[----:B------:R-:W-:-:S02]  /*0370*/  IMAD.SHL.U32 R15, R3, 0x40, RZ ;  /* 0x00000040030f7824 */ /* 0x000fc400078e00ff */
[----:B------:R-:W-:Y:S01]  /*0380*/  IMAD.SHL.U32 R18, R9, 0x20, RZ ;  /* 0x0000002009127824 */ /* 0x000fe200078e00ff */
[----:B------:R-:W-:Y:S02]  /*0390*/  ISETP.GE.U32.AND P2, PT, R12, R9, PT ;  /* 0x000000090c00720c */ /* 0x000fe40003f46070 */
[----:B------:R-:W-:Y:S01]  /*03a0*/  LOP3.LUT R14, R14, 0x7000, R15, 0xf8, !PT ;  /* 0x000070000e0e7812 */ /* 0x000fe200078ef80f */
[----:B------:R-:W-:Y:S01]  /*03b0*/  IMAD.U32 R15, RZ, RZ, UR5 ;  /* 0x00000005ff0f7e24 */ /* 0x000fe2000f8e00ff */
[----:B------:R-:W0:Y:S01]  /*03c0*/  I2F.U32.RP R22, R18 ;  /* 0x0000001200167306 */ /* 0x000e220000209000 */
[----:B------:R-:W-:Y:S01]  /*03d0*/  @P0 IMAD.IADD R17, R17, 0x1, -R10 ;  /* 0x0000000111110824 */ /* 0x000fe200078e0a0a */
[----:B------:R-:W-:Y:S01]  /*03e0*/  LEA.HI R23, R14, UR8, RZ, 0x1f ;  /* 0x000000080e177c11 */ /* 0x000fe2000f8ff8ff */
[----:B------:R-:W-:Y:S01]  /*03f0*/  @P0 VIADD R13, R13, 0x1 ;  /* 0x000000010d0d0836 */ /* 0x000fe20000000000 */
[----:B------:R-:W-:Y:S01]  /*0400*/  ISETP.NE.U32.AND P0, PT, R10, RZ, PT ;  /* 0x000000ff0a00720c */ /* 0x000fe20003f05070 */
[----:B------:R-:W-:Y:S01]  /*0410*/  IMAD.IADD R20, R14, 0x1, R15 ;  /* 0x000000010e147824 */ /* 0x000fe200078e020f */
[----:B------:R-:W-:Y:S01]  /*0420*/  ISETP.GE.U32.AND P1, PT, R17, R10, PT ;  /* 0x0000000a1100720c */ /* 0x000fe20003f26070 */
[----:B------:R-:W-:-:S02]  /*0430*/  UMOV UR5, URZ ;  /* 0x000000ff00057c82 */ /* 0x000fc40008000000 */
[----:B------:R-:W-:Y:S01]  /*0440*/  @P2 IMAD.IADD R12, R12, 0x1, -R9 ;  /* 0x000000010c0c2824 */ /* 0x000fe200078e0a09 */
[----:B------:R-:W-:Y:S01]  /*0450*/  STS.128 [R20], RZ ;  /* 0x000000ff14007388 */ /* 0x000fe20000000c00 */
[----:B------:R-:W-:-:S03]  /*0460*/  @P2 VIADD R2, R2, 0x1 ;  /* 0x0000000102022836 */ /* 0x000fc60000000000 */
[----:B------:R-:W-:Y:S01]  /*0470*/  ISETP.GE.U32.AND P3, PT, R12, R9, PT ;  /* 0x000000090c00720c */ /* 0x000fe20003f66070 */
[----:B------:R-:W-:Y:S01]  /*0480*/  STS.128 [R20+0x80], RZ ;  /* 0x000080ff14007388 */ /* 0x000fe20000000c00 */
[----:B------:R-:W-:Y:S01]  /*0490*/  LOP3.LUT R12, RZ, R10, RZ, 0x33, !PT ;  /* 0x0000000aff0c7212 */ /* 0x000fe200078e33ff */
[----:B0-----:R0:W1:Y:S02]  /*04a0*/  MUFU.RCP R17, R22 ;  /* 0x0000001600117308 */ /* 0x0010640000001000 */
[----:B------:R-:W-:Y:S01]  /*04b0*/  @P1 VIADD R13, R13, 0x1 ;  /* 0x000000010d0d1836 */ /* 0x000fe20000000000 */
[----:B------:R-:W-:Y:S01]  /*04c0*/  ISETP.NE.U32.AND P1, PT, R9, RZ, PT ;  /* 0x000000ff0900720c */ /* 0x000fe20003f25070 */
[----:B------:R-:W-:Y:S03]  /*04d0*/  STS.128 [R20+0x800], RZ ;  /* 0x000800ff14007388 */ /* 0x000fe60000000c00 */
[----:B------:R-:W-:Y:S01]  /*04e0*/  SEL R13, R12, R13, !P0 ;  /* 0x0000000d0c0d7207 */ /* 0x000fe20004000000 */
[----:B------:R2:W-:Y:S01]  /*04f0*/  STS.128 [R20+0x880], RZ ;  /* 0x000880ff14007388 */ /* 0x0005e20000000c00 */
[----:B0-----:R-:W-:Y:S01]  /*0500*/  SHF.R.U32.HI R22, RZ, 0x4, R3 ;  /* 0x00000004ff167819 */ /* 0x001fe20000011603 */
[----:B------:R-:W-:-:S02]  /*0510*/  @P3 VIADD R2, R2, 0x1 ;  /* 0x0000000102023836 */ /* 0x000fc40000000000 */
[----:B------:R-:W-:Y:S01]  /*0520*/  IMAD.HI.U32 R0, R0, R13, RZ ;  /* 0x0000000d00007227 */ /* 0x000fe200078e00ff */
[----:B------:R-:W-:Y:S02]  /*0530*/  STS [R23], RZ ;  /* 0x000000ff17007388 */ /* 0x000fe40000000800 */
[----:B------:R-:W-:Y:S01]  /*0540*/  SEL R11, R25, R2, !P1 ;  /* 0x00000002190b7207 */ /* 0x000fe20004800000 */
[----:B--2---:R-:W-:Y:S01]  /*0550*/  IMAD.MOV R20, RZ, RZ, -R0 ;  /* 0x000000ffff147224 */ /* 0x004fe200078e0a00 */
[----:B------:R-:W-:Y:S01]  /*0560*/  STS [R23+0x4], RZ ;  /* 0x000004ff17007388 */ /* 0x000fe20000000800 */
[----:B-1----:R-:W-:Y:S01]  /*0570*/  VIADD R30, R17, 0xffffffe ;  /* 0x0ffffffe111e7836 */ /* 0x002fe20000000000 */
[----:B------:R-:W-:Y:S01]  /*0580*/  LOP3.LUT R17, R28, 0x1c, RZ, 0xc0, !PT ;  /* 0x0000001c1c117812 */ /* 0x000fe200078ec0ff */
[----:B------:R-:W-:Y:S01]  /*0590*/  IMAD.HI.U32 R16, R16, R11, RZ ;  /* 0x0000000b10107227 */ /* 0x000fe200078e00ff */
[----:B------:R-:W-:Y:S03]  /*05a0*/  STS [R23+0x40], RZ ;  /* 0x000040ff17007388 */ /* 0x000fe60000000800 */
[----:B------:R-:W-:Y:S01]  /*05b0*/  IMAD R2, R9, R20, R13 ;  /* 0x0000001409027224 */ /* 0x000fe200078e020d */
[----:B------:R-:W-:Y:S01]  /*05c0*/  STS [R23+0x44], RZ ;  /* 0x000044ff17007388 */ /* 0x000fe20000000800 */
[----:B-----5:R-:W-:Y:S01]  /*05d0*/  IMAD R20, R24, UR4, R3 ;  /* 0x0000000418147c24 */ /* 0x020fe2000f8e0203 */
[----:B------:R0:W-:Y:S01]  /*05e0*/  MUFU.RCP R13, R29 ;  /* 0x0000001d000d7308 */ /* 0x0001e20000001000 */
[----:B------:R-:W-:Y:S01]  /*05f0*/  IMAD.SHL.U32 R24, R3, 0x4, RZ ;  /* 0x0000000403187824 */ /* 0x000fe200078e00ff */
[----:B------:R-:W-:Y:S01]  /*0600*/  ISETP.GE.U32.AND P3, PT, R2, R9, PT ;  /* 0x000000090200720c */ /* 0x000fe20003f66070 */
[----:B------:R-:W-:Y:S01]  /*0610*/  IMAD.MOV R3, RZ, RZ, -R16 ;  /* 0x000000ffff037224 */ /* 0x000fe200078e0a10 */
[----:B------:R-:W-:Y:S03]  /*0620*/  STS [R23+0x400], RZ ;  /* 0x000400ff17007388 */ /* 0x000fe60000000800 */
[----:B------:R-:W-:Y:S01]  /*0630*/  IMAD R3, R10, R3, R11 ;  /* 0x000000030a037224 */ /* 0x000fe200078e020b */
[----:B------:R1:W2:Y:S01]  /*0640*/  MUFU.RCP R16, R27 ;  /* 0x0000001b00107308 */ /* 0x0002a20000001000 */
[----:B------:R-:W-:Y:S01]  /*0650*/  STS [R23+0x404], RZ ;  /* 0x000404ff17007388 */ /* 0x000fe20000000800 */
[----:B0-----:R-:W-:-:S02]  /*0660*/  LOP3.LUT R29, R24, 0x1c, RZ, 0xc0, !PT ;  /* 0x0000001c181d7812 */ /* 0x001fc400078ec0ff */
[C---:B------:R-:W-:Y:S01]  /*0670*/  ISETP.GE.U32.AND P2, PT, R3.reuse, R10, PT ;  /* 0x0000000a0300720c */ /* 0x040fe20003f46070 */
[----:B------:R-:W-:Y:S02]  /*0680*/  STS [R23+0x440], RZ ;  /* 0x000440ff17007388 */ /* 0x000fe40000000800 */
[----:B------:R-:W-:Y:S02]  /*0690*/  @P3 IMAD.IADD R2, R2, 0x1, -R9 ;  /* 0x0000000102023824 */ /* 0x000fe400078e0a09 */
[----:B------:R0:W-:Y:S01]  /*06a0*/  STS [R23+0x444], RZ ;  /* 0x000444ff17007388 */ /* 0x0001e20000000800 */
[----:B------:R-:W-:Y:S01]  /*06b0*/  IMAD.IADD R26, R26, 0x1, R29 ;  /* 0x000000011a1a7824 */ /* 0x000fe200078e021d */
[----:B-1----:R-:W-:Y:S01]  /*06c0*/  LOP3.LUT R27, R22, 0x1c, RZ, 0xc0, !PT ;  /* 0x0000001c161b7812 */ /* 0x002fe200078ec0ff */
[----:B------:R-:W-:Y:S01]  /*06d0*/  IMAD.MOV R29, RZ, RZ, -R18 ;  /* 0x000000ffff1d7224 */ /* 0x000fe200078e0a12 */
[----:B------:R-:W-:Y:S01]  /*06e0*/  ISETP.GE.U32.AND P4, PT, R2, R9, PT ;  /* 0x000000090200720c */ /* 0x000fe20003f86070 */
[----:B------:R-:W-:Y:S01]  /*06f0*/  IMAD.MOV R2, RZ, RZ, -R11 ;  /* 0x000000ffff027224 */ /* 0x000fe200078e0a0b */
[----:B------:R-:W-:Y:S01]  /*0700*/  LEA.HI R27, R8, R27, RZ, 0x16 ;  /* 0x0000001b081b7211 */ /* 0x000fe200078fb0ff */
[----:B------:R-:W-:Y:S01]  /*0710*/  IMAD.MOV.U32 R22, RZ, RZ, RZ ;  /* 0x000000ffff167224 */ /* 0x000fe200078e00ff */
[----:B0-----:R-:W-:Y:S01]  /*0720*/  SHF.R.U32.HI R23, RZ, 0x5, R8 ;  /* 0x00000005ff177819 */ /* 0x001fe20000011608 */
[----:B------:R-:W-:-:S02]  /*0730*/  @P2 IMAD.IADD R3, R3, 0x1, -R10 ;  /* 0x0000000103032824 */ /* 0x000fc400078e0a0a */
[----:B--2---:R-:W-:Y:S01]  /*0740*/  VIADD R16, R16, 0xffffffe ;  /* 0x0ffffffe10107836 */ /* 0x004fe20000000000 */
[----:B------:R-:W-:Y:S01]  /*0750*/  LOP3.LUT R24, R23, 0x1f, RZ, 0xc0, !PT ;  /* 0x0000001f17187812 */ /* 0x000fe200078ec0ff */
[----:B------:R-:W-:Y:S01]  /*0760*/  IMAD.MOV R8, RZ, RZ, -R19 ;  /* 0x000000ffff087224 */ /* 0x000fe200078e0a13 */
[----:B------:R-:W0:Y:S01]  /*0770*/  F2I.FTZ.U32.TRUNC.NTZ R23, R30 ;  /* 0x0000001e00177305 */ /* 0x000e22000021f000 */
[----:B------:R-:W-:Y:S01]  /*0780*/  ISETP.GE.U32.AND P2, PT, R3, R10, PT ;  /* 0x0000000a0300720c */ /* 0x000fe20003f46070 */
[----:B------:R-:W-:Y:S01]  /*0790*/  IMAD R11, R9, R2, UR4 ;  /* 0x00000004090b7e24 */ /* 0x000fe2000f8e0202 */
[----:B------:R-:W-:Y:S01]  /*07a0*/  UMOV UR4, URZ ;  /* 0x000000ff00047c82 */ /* 0x000fe20008000000 */
[----:B------:R-:W-:Y:S02]  /*07b0*/  IMAD.IADD R24, R24, 0x1, R17 ;  /* 0x0000000118187824 */ /* 0x000fe400078e0211 */
[----:B------:R-:W-:Y:S02]  /*07c0*/  VIADD R17, R13, 0xffffffe ;  /* 0x0ffffffe0d117836 */ /* 0x000fe40000000000 */
[----:B------:R-:W1:Y:S01]  /*07d0*/  F2I.FTZ.U32.TRUNC.NTZ R13, R16 ;  /* 0x00000010000d7305 */ /* 0x000e62000021f000 */
[----:B------:R-:W-:-:S02]  /*07e0*/  @P3 VIADD R0, R0, 0x1 ;  /* 0x0000000100003836 */ /* 0x000fc40000000000 */
[----:B------:R-:W-:Y:S02]  /*07f0*/  IMAD.MOV R2, RZ, RZ, -R21 ;  /* 0x000000ffff027224 */ /* 0x000fe400078e0a15 */
[----:B------:R-:W-:Y:S02]  /*0800*/  @P4 VIADD R0, R0, 0x1 ;  /* 0x0000000100004836 */ /* 0x000fe40000000000 */
[----:B0-----:R-:W-:Y:S01]  /*0810*/  IMAD R29, R29, R23, RZ ;  /* 0x000000171d1d7224 */ /* 0x001fe200078e02ff */
[----:B------:R-:W0:Y:S01]  /*0820*/  F2I.FTZ.U32.TRUNC.NTZ R17, R17 ;  /* 0x0000001100117305 */ /* 0x000e22000021f000 */
[----:B------:R-:W-:Y:S01]  /*0830*/  @P2 IMAD.IADD R3, R3, 0x1, -R10 ;  /* 0x0000000103032824 */ /* 0x000fe200078e0a0a */
[----:B------:R-:W-:Y:S01]  /*0840*/  SEL R0, R25, R0, !P1 ;  /* 0x0000000019007207 */ /* 0x000fe20004800000 */
[----:B------:R-:W-:Y:S01]  /*0850*/  IMAD.HI.U32 R22, R23, R29, R22 ;  /* 0x0000001d17167227 */ /* 0x000fe200078e0016 */
[----:B------:R-:W-:Y:S02]  /*0860*/  ISETP.NE.U32.AND P1, PT, R19, RZ, PT ;  /* 0x000000ff1300720c */ /* 0x000fe40003f25070 */
[----:B------:R-:W-:Y:S01]  /*0870*/  SEL R3, R12, R3, !P0 ;  /* 0x000000030c037207 */ /* 0x000fe20004000000 */
[----:B------:R-:W-:Y:S01]  /*0880*/  IMAD.MOV.U32 R23, RZ, RZ, R8 ;  /* 0x000000ffff177224 */ /* 0x000fe200078e0008 */
[----:B------:R-:W-:Y:S01]  /*0890*/  ISETP.NE.U32.AND P0, PT, R18, RZ, PT ;  /* 0x000000ff1200720c */ /* 0x000fe20003f05070 */
[----:B------:R-:W-:Y:S01]  /*08a0*/  IMAD.MOV.U32 R8, RZ, RZ, R2 ;  /* 0x000000ffff087224 */ /* 0x000fe200078e0002 */
[----:B------:R-:W-:Y:S01]  /*08b0*/  ISETP.NE.U32.AND P2, PT, R21, RZ, PT ;  /* 0x000000ff1500720c */ /* 0x000fe20003f45070 */
[----:B------:R-:W-:-:S02]  /*08c0*/  IMAD.MOV.U32 R12, RZ, RZ, RZ ;  /* 0x000000ffff0c7224 */ /* 0x000fc400078e00ff */
[----:B-1----:R-:W-:Y:S02]  /*08d0*/  IMAD R8, R8, R13, RZ ;  /* 0x0000000d08087224 */ /* 0x002fe400078e02ff */
[----:B0-----:R-:W-:Y:S02]  /*08e0*/  IMAD R2, R23, R17, RZ ;  /* 0x0000001117027224 */ /* 0x001fe400078e02ff */
[----:B------:R-:W-:Y:S02]  /*08f0*/  IMAD.MOV.U32 R16, RZ, RZ, RZ ;  /* 0x000000ffff107224 */ /* 0x000fe400078e00ff */
[----:B------:R-:W-:Y:S01]  /*0900*/  IMAD.HI.U32 R8, R13, R8, R12 ;  /* 0x000000080d087227 */ /* 0x000fe200078e000c */
[----:B------:R-:W-:-:S03]  /*0910*/  LOP3.LUT R13, RZ, R19, RZ, 0x33, !PT ;  /* 0x00000013ff0d7212 */ /* 0x000fc600078e33ff */
[----:B------:R-:W-:Y:S01]  /*0920*/  IMAD.HI.U32 R2, R17, R2, R16 ;  /* 0x0000000211027227 */ /* 0x000fe200078e0010 */
[----:B------:R-:W-:-:S03]  /*0930*/  LOP3.LUT R16, RZ, R18, RZ, 0x33, !PT ;  /* 0x00000012ff107212 */ /* 0x000fc600078e33ff */
[----:B------:R-:W-:Y:S01]  /*0940*/  IMAD R12, R0, 0x20, R27 ;  /* 0x00000020000c7824 */ /* 0x000fe200078e021b */
[----:B------:R-:W-:Y:S01]  /*0950*/  LOP3.LUT R0, RZ, R21, RZ, 0x33, !PT ;  /* 0x00000015ff007212 */ /* 0x000fe200078e33ff */
[----:B------:R-:W-:Y:S02]  /*0960*/  IMAD R11, R11, 0x20, R26 ;  /* 0x000000200b0b7824 */ /* 0x000fe400078e021a */
[----:B------:R-:W-:Y:S01]  /*0970*/  IMAD R3, R3, 0x20, R24 ;  /* 0x0000002003037824 */ /* 0x000fe200078e0218 */
[----:B---3--:R0:W-:Y:S06]  /*0980*/  STL.128 [R1], R4 ;  /* 0x0000000401007387 */ /* 0x0081ec0000100c00 */
.L_x_0:
[----:B------:R-:W-:-:S04]  /*0990*/  UIADD3 UR11, UPT, UPT, UR19, -0x1, URZ ;  /* 0xffffffff130b7890 */ /* 0x000fc8000fffe0ff */
[----:B------:R-:W-:Y:S02]  /*09a0*/  ULOP3.LUT UR12, UR11, 0x2, URZ, 0xc0, !UPT ;  /* 0x000000020b0c7892 */ /* 0x000fe4000f8ec0ff */
[----:B------:R-:W-:Y:S02]  /*09b0*/  USHF.R.U32.HI UR10, URZ, 0x2, UR11 ;  /* 0x00000002ff0a7899 */ /* 0x000fe4000801160b */
[----:B------:R-:W-:Y:S01]  /*09c0*/  IMAD.U32 R17, RZ, RZ, UR11 ;  /* 0x0000000bff117e24 */ /* 0x000fe2000f8e00ff */
[----:B------:R-:W-:Y:S01]  /*09d0*/  ULOP3.LUT UR11, UR19, 0x3, URZ, 0xc0, !UPT ;  /* 0x00000003130b7892 */ /* 0x000fe2000f8ec0ff */
[----:B0-----:R-:W-:Y:S01]  /*09e0*/  VIADD R5, R11, UR12 ;  /* 0x0000000c0b057c36 */ /* 0x001fe20008000000 */
[----:B------:R-:W-:Y:S02]  /*09f0*/  ULOP3.LUT UR12, UR10, 0x3, URZ, 0xc0, !UPT ;  /* 0x000000030a0c7892 */ /* 0x000fe4000f8ec0ff */
[----:B------:R-:W-:Y:S01]  /*0a00*/  LEA.HI R6, R17, R12, RZ, 0x1c ;  /* 0x0000000c11067211 */ /* 0x000fe200078fe0ff */
[----:B-1----:R-:W-:-:S04]  /*0a10*/  IMAD.HI.U32 R7, R22, R5, RZ ;  /* 0x0000000516077227 */ /* 0x002fc800078e00ff */
[----:B------:R-:W-:Y:S02]  /*0a20*/  IMAD.MOV R23, RZ, RZ, -R7 ;  /* 0x000000ffff177224 */ /* 0x000fe400078e0a07 */
[----:B------:R-:W-:Y:S02]  /*0a30*/  VIADD R4, R3, UR12 ;  /* 0x0000000c03047c36 */ /* 0x000fe40008000000 */
[----:B------:R-:W-:Y:S02]  /*0a40*/  IMAD R5, R18, R23, R5 ;  /* 0x0000001712057224 */ /* 0x000fe400078e0205 */
[----:B------:R-:W-:-:S03]  /*0a50*/  IMAD.HI.U32 R7, R2, R4, RZ ;  /* 0x0000000402077227 */ /* 0x000fc600078e00ff */
[----:B------:R-:W-:Y:S01]  /*0a60*/  ISETP.GE.U32.AND P3, PT, R5, R18, PT ;  /* 0x000000120500720c */ /* 0x000fe20003f66070 */
[----:B------:R-:W-:-:S04]  /*0a70*/  IMAD.HI.U32 R17, R8, R6, RZ ;  /* 0x0000000608117227 */ /* 0x000fc800078e00ff */
[----:B------:R-:W-:Y:S02]  /*0a80*/  IMAD.MOV R7, RZ, RZ, -R7 ;  /* 0x000000ffff077224 */ /* 0x000fe400078e0a07 */
[----:B------:R-:W-:Y:S02]  /*0a90*/  IMAD.MOV R17, RZ, RZ, -R17 ;  /* 0x000000ffff117224 */ /* 0x000fe400078e0a11 */
[----:B------:R-:W-:Y:S02]  /*0aa0*/  IMAD R4, R19, R7, R4 ;  /* 0x0000000713047224 */ /* 0x000fe400078e0204 */
[----:B------:R-:W-:Y:S02]  /*0ab0*/  IMAD R24, R21, R17, R6 ;  /* 0x0000001115187224 */ /* 0x000fe400078e0206 */
[----:B------:R-:W-:Y:S01]  /*0ac0*/  @P3 IMAD.IADD R5, R5, 0x1, -R18 ;  /* 0x0000000105053824 */ /* 0x000fe200078e0a12 */
[----:B------:R-:W-:Y:S02]  /*0ad0*/  ISETP.GE.U32.AND P4, PT, R4, R19, PT ;  /* 0x000000130400720c */ /* 0x000fe40003f86070 */
[----:B------:R-:W-:-:S02]  /*0ae0*/  ISETP.GE.U32.AND P5, PT, R24, R21, PT ;  /* 0x000000151800720c */ /* 0x000fc40003fa6070 */
[----:B------:R-:W-:-:S09]  /*0af0*/  ISETP.GE.U32.AND P3, PT, R5, R18, PT ;  /* 0x000000120500720c */ /* 0x000fd20003f66070 */
[----:B------:R-:W-:Y:S02]  /*0b00*/  @P4 IMAD.IADD R4, R4, 0x1, -R19 ;  /* 0x0000000104044824 */ /* 0x000fe400078e0a13 */
[----:B------:R-:W-:Y:S02]  /*0b10*/  @P5 IMAD.IADD R24, R24, 0x1, -R21 ;  /* 0x0000000118185824 */ /* 0x000fe400078e0a15 */
[----:B------:R-:W-:Y:S01]  /*0b20*/  @P3 IMAD.IADD R5, R5, 0x1, -R18 ;  /* 0x0000000105053824 */ /* 0x000fe200078e0a12 */
[----:B------:R-:W-:Y:S02]  /*0b30*/  ISETP.GE.U32.AND P4, PT, R4, R19, PT ;  /* 0x000000130400720c */ /* 0x000fe40003f86070 */
[----:B------:R-:W-:Y:S02]  /*0b40*/  ISETP.GE.U32.AND P5, PT, R24, R21, PT ;  /* 0x000000151800720c */ /* 0x000fe40003fa6070 */
[----:B------:R-:W-:-:S04]  /*0b50*/  SEL R6, R16, R5, !P0 ;  /* 0x0000000510067207 */ /* 0x000fc80004000000 */
[----:B------:R-:W-:Y:S01]  /*0b60*/  SHF.R.U32.HI R26, RZ, 0x2, R6 ;  /* 0x00000002ff1a7819 */ /* 0x000fe20000011606 */
[----:B------:R-:W-:-:S04]  /*0b70*/  IMAD.SHL.U32 R5, R6, 0x200, RZ ;  /* 0x0000020006057824 */ /* 0x000fc800078e00ff */
[----:B------:R-:W-:Y:S01]  /*0b80*/  @P4 IMAD.IADD R4, R4, 0x1, -R19 ;  /* 0x0000000104044824 */ /* 0x000fe200078e0a13 */
[----:B------:R-:W-:Y:S01]  /*0b90*/  LOP3.LUT R5, R5, 0x600, RZ, 0xc0, !PT ;  /* 0x0000060005057812 */ /* 0x000fe200078ec0ff */
[----:B------:R-:W-:-:S03]  /*0ba0*/  @P5 IMAD.IADD R24, R24, 0x1, -R21 ;  /* 0x0000000118185824 */ /* 0x000fc600078e0a15 */
[----:B------:R-:W-:Y:S02]  /*0bb0*/  SEL R7, R13, R4, !P1 ;  /* 0x000000040d077207 */ /* 0x000fe40004800000 */
[----:B------:R-:W-:Y:S02]  /*0bc0*/  SEL R24, R0, R24, !P2 ;  /* 0x0000001800187207 */ /* 0x000fe40005000000 */
[----:B------:R-:W-:Y:S01]  /*0bd0*/  LOP3.LUT R25, R5, 0x7, R26, 0xf8, !PT ;  /* 0x0000000705197812 */ /* 0x000fe200078ef81a */
[C---:B------:R-:W-:Y:S01]  /*0be0*/  IMAD.SHL.U32 R17, R7.reuse, 0x800, RZ ;  /* 0x0000080007117824 */ /* 0x040fe200078e00ff */
[----:B------:R-:W0:Y:S01]  /*0bf0*/  LDC.64 R4, c[0x0][0x390] ;  /* 0x0000e400ff047b82 */ /* 0x000e220000000a00 */
[----:B------:R-:W-:Y:S01]  /*0c00*/  IMAD.SHL.U32 R23, R7, 0x2, RZ ;  /* 0x0000000207177824 */ /* 0x000fe200078e00ff */
[----:B------:R-:W-:Y:S01]  /*0c10*/  SHF.R.U32.HI R28, RZ, 0x5, R24 ;  /* 0x00000005ff1c7819 */ /* 0x000fe20000011618 */
[C---:B------:R-:W-:Y:S01]  /*0c20*/  IMAD.SHL.U32 R26, R24.reuse, 0x10, RZ ;  /* 0x00000010181a7824 */ /* 0x040fe200078e00ff */
[----:B------:R-:W-:Y:S01]  /*0c30*/  SHF.R.U32.HI R27, RZ, 0x5, R7 ;  /* 0x00000005ff1b7819 */ /* 0x000fe20000011607 */
[----:B------:R-:W-:Y:S01]  /*0c40*/  IMAD.SHL.U32 R7, R24, 0x2000, RZ ;  /* 0x0000200018077824 */ /* 0x000fe200078e00ff */
[----:B------:R-:W-:-:S02]  /*0c50*/  LOP3.LUT R17, R17, 0x1800, RZ, 0xc0, !PT ;  /* 0x0000180011117812 */ /* 0x000fc400078ec0ff */
[----:B------:R-:W-:Y:S01]  /*0c60*/  LOP3.LUT R24, R23, 0x38, RZ, 0xc0, !PT ;  /* 0x0000003817187812 */ /* 0x000fe200078ec0ff */
[----:B------:R-:W-:Y:S01]  /*0c70*/  IMAD R28, R28, R10, R27 ;  /* 0x0000000a1c1c7224 */ /* 0x000fe200078e021b */
[----:B------:R-:W-:Y:S02]  /*0c80*/  LOP3.LUT R23, R7, 0x6000, RZ, 0xc0, !PT ;  /* 0x0000600007177812 */ /* 0x000fe400078ec0ff */
[----:B------:R-:W-:Y:S01]  /*0c90*/  LOP3.LUT R7, R24, R25, R17, 0xfe, !PT ;  /* 0x0000001918077212 */ /* 0x000fe200078efe11 */
[----:B------:R-:W-:Y:S01]  /*0ca0*/  IMAD R25, R28, R9, RZ ;  /* 0x000000091c197224 */ /* 0x000fe200078e02ff */
[----:B------:R-:W-:-:S04]  /*0cb0*/  LOP3.LUT R26, R26, 0x1c0, RZ, 0xc0, !PT ;  /* 0x000001c01a1a7812 */ /* 0x000fc800078ec0ff */
[----:B------:R-:W-:Y:S02]  /*0cc0*/  LOP3.LUT R7, R26, R23, R7, 0xfe, !PT ;  /* 0x000000171a077212 */ /* 0x000fe400078efe07 */
[----:B------:R-:W-:-:S05]  /*0cd0*/  LEA.HI R6, R6, R25, RZ, 0x1b ;  /* 0x0000001906067211 */ /* 0x000fca00078fd8ff */
[----:B------:R-:W-:-:S04]  /*0ce0*/  IMAD R7, R6, 0x8000, R7 ;  /* 0x0000800006077824 */ /* 0x000fc800078e0207 */
[----:B0-----:R-:W-:-:S04]  /*0cf0*/  IMAD.WIDE.U32 R6, R7, 0x4, R4 ;  /* 0x0000000407067825 */ /* 0x001fc800078e0004 */
[----:B------:R-:W-:Y:S02]  /*0d00*/  VIADD R27, R11, UR11 ;  /* 0x0000000b0b1b7c36 */ /* 0x000fe40008000000 */
[----:B------:R0:W2:Y:S02]  /*0d10*/  LDG.E R6, desc[UR16][R6.64] ;  /* 0x0000001006067981 */ /* 0x0000a4000c1e1900 */
[----:B------:R-:W-:-:S04]  /*0d20*/  IMAD.HI.U32 R28, R22, R27, RZ ;  /* 0x0000001b161c7227 */ /* 0x000fc800078e00ff */
[----:B------:R-:W-:-:S04]  /*0d30*/  IMAD.MOV R28, RZ, RZ, -R28 ;  /* 0x000000ffff1c7224 */ /* 0x000fc800078e0a1c */
[----:B------:R-:W-:-:S05]  /*0d40*/  IMAD R27, R18, R28, R27 ;  /* 0x0000001c121b7224 */ /* 0x000fca00078e021b */
[----:B------:R-:W-:-:S13]  /*0d50*/  ISETP.GE.U32.AND P3, PT, R27, R18, PT ;  /* 0x000000121b00720c */ /* 0x000fda0003f66070 */
[----:B------:R-:W-:-:S05]  /*0d60*/  @P3 IMAD.IADD R27, R27, 0x1, -R18 ;  /* 0x000000011b1b3824 */ /* 0x000fca00078e0a12 */
[----:B------:R-:W-:-:S13]  /*0d70*/  ISETP.GE.U32.AND P3, PT, R27, R18, PT ;  /* 0x000000121b00720c */ /* 0x000fda0003f66070 */
[----:B------:R-:W-:-:S05]  /*0d80*/  @P3 IMAD.IADD R27, R27, 0x1, -R18 ;  /* 0x000000011b1b3824 */ /* 0x000fca00078e0a12 */
[----:B------:R-:W-:-:S04]  /*0d90*/  SEL R28, R16, R27, !P0 ;  /* 0x0000001b101c7207 */ /* 0x000fc80004000000 */
[----:B------:R-:W-:Y:S01]  /*0da0*/  SHF.R.U32.HI R30, RZ, 0x2, R28 ;  /* 0x00000002ff1e7819 */ /* 0x000fe2000001161c */
[C---:B------:R-:W-:Y:S01]  /*0db0*/  IMAD.SHL.U32 R27, R28.reuse, 0x200, RZ ;  /* 0x000002001c1b7824 */ /* 0x040fe200078e00ff */
[----:B------:R-:W-:-:S04]  /*0dc0*/  LEA.HI R28, R28, R25, RZ, 0x1b ;  /* 0x000000191c1c7211 */ /* 0x000fc800078fd8ff */
[----:B------:R-:W-:-:S04]  /*0dd0*/  LOP3.LUT R27, R27, 0x600, RZ, 0xc0, !PT ;  /* 0x000006001b1b7812 */ /* 0x000fc800078ec0ff */
[----:B------:R-:W-:-:S04]  /*0de0*/  LOP3.LUT R27, R27, 0x7, R30, 0xf8, !PT ;  /* 0x000000071b1b7812 */ /* 0x000fc800078ef81e */
[----:B------:R-:W-:-:S04]  /*0df0*/  LOP3.LUT R27, R24, R27, R17, 0xfe, !PT ;  /* 0x0000001b181b7212 */ /* 0x000fc800078efe11 */
[----:B------:R-:W-:-:S05]  /*0e00*/  LOP3.LUT R27, R26, R23, R27, 0xfe, !PT ;  /* 0x000000171a1b7212 */ /* 0x000fca00078efe1b */
[----:B------:R-:W-:-:S04]  /*0e10*/  IMAD R27, R28, 0x8000, R27 ;  /* 0x000080001c1b7824 */ /* 0x000fc800078e021b */
[----:B------:R-:W-:-:S06]  /*0e20*/  IMAD.WIDE.U32 R4, R27, 0x4, R4 ;  /* 0x000000041b047825 */ /* 0x000fcc00078e0004 */
[----:B------:R1:W3:Y:S01]  /*0e30*/  LDG.E R4, desc[UR16][R4.64] ;  /* 0x0000001004047981 */ /* 0x0002e2000c1e1900 */
[----:B------:R-:W-:Y:S02]  /*0e40*/  ULOP3.LUT UR11, UR7, 0x800, URZ, 0xc0, !UPT ;  /* 0x00000800070b7892 */ /* 0x000fe4000f8ec0ff */
[----:B------:R-:W-:Y:S02]  /*0e50*/  UIADD3 UR12, UPT, UPT, UR6, 0x10, URZ ;  /* 0x00000010060c7890 */ /* 0x000fe4000fffe0ff */
[----:B------:R-:W-:Y:S02]  /*0e60*/  ULOP3.LUT UR11, UR11, 0x80, UR6, 0xf8, !UPT ;  /* 0x000000800b0b7892 */ /* 0x000fe4000f8ef806 */
[----:B------:R-:W-:Y:S02]  /*0e70*/  UIADD3 UR19, UPT, UPT, UR19, 0x2, URZ ;  /* 0x0000000213137890 */ /* 0x000fe4000fffe0ff */
[----:B------:R-:W-:Y:S02]  /*0e80*/  ULOP3.LUT UR11, UR11, 0x8, UR5, 0xf8, !UPT ;  /* 0x000000080b0b7892 */ /* 0x000fe4000f8ef805 */
[----:B------:R-:W-:-:S02]  /*0e90*/  UISETP.NE.AND UP0, UPT, UR19, 0x41, UPT ;  /* 0x000000411300788c */ /* 0x000fc4000bf05270 */
[----:B------:R-:W-:Y:S02]  /*0ea0*/  ULOP3.LUT UR11, UR11, 0x4, UR10, 0xf8, !UPT ;  /* 0x000000040b0b7892 */ /* 0x000fe4000f8ef80a */
[----:B------:R-:W-:Y:S02]  /*0eb0*/  UIADD3 UR6, UPT, UPT, UR6, 0x20, URZ ;  /* 0x0000002006067890 */ /* 0x000fe4000fffe0ff */
[----:B------:R-:W-:Y:S02]  /*0ec0*/  ULOP3.LUT UR13, UR11, 0x2, UR4, 0xf8, !UPT ;  /* 0x000000020b0d7892 */ /* 0x000fe4000f8ef804 */
[----:B------:R-:W-:-:S04]  /*0ed0*/  USHF.L.U32 UR11, UR4, 0x3, URZ ;  /* 0x00000003040b7899 */ /* 0x000fc800080006ff */
[----:B0-----:R-:W-:Y:S01]  /*0ee0*/  IMAD.U32 R7, RZ, RZ, UR13 ;  /* 0x0000000dff077e24 */ /* 0x001fe2000f8e00ff */
[----:B------:R-:W-:Y:S01]  /*0ef0*/  ULOP3.LUT UR14, UR11, 0x10, URZ, 0xc0, !UPT ;  /* 0x000000100b0e7892 */ /* 0x000fe2000f8ec0ff */
[----:B-1----:R-:W-:Y:S01]  /*0f00*/  LOP3.LUT R5, R14, UR13, RZ, 0xfc, !PT ;  /* 0x0000000d0e057c12 */ /* 0x002fe2000f8efcff */
[----:B------:R-:W-:Y:S02]  /*0f10*/  UIADD3 UR11, UPT, UPT, UR7, 0x40, URZ ;  /* 0x00000040070b7890 */ /* 0x000fe4000fffe0ff */
[----:B------:R-:W-:Y:S01]  /*0f20*/  LOP3.LUT R24, R7, 0x7ffc, R14, 0xc8, !PT ;  /* 0x00007ffc07187812 */ /* 0x000fe200078ec80e */
[----:B------:R-:W-:Y:S01]  /*0f30*/  UIADD3 UR7, UPT, UPT, UR7, 0x80, URZ ;  /* 0x0000008007077890 */ /* 0x000fe2000fffe0ff */
[----:B------:R-:W-:Y:S01]  /*0f40*/  SHF.R.U32.HI R5, RZ, 0x1, R5 ;  /* 0x00000001ff057819 */ /* 0x000fe20000011605 */
[----:B------:R-:W-:Y:S02]  /*0f50*/  ULOP3.LUT UR15, UR11, 0x800, URZ, 0xc0, !UPT ;  /* 0x000008000b0f7892 */ /* 0x000fe4000f8ec0ff */
[----:B------:R-:W-:Y:S01]  /*0f60*/  IMAD.IADD R24, R15, 0x1, R24 ;  /* 0x000000010f187824 */ /* 0x000fe200078e0218 */
[----:B------:R-:W-:Y:S01]  /*0f70*/  LOP3.LUT R17, R5, 0x7ffffffc, RZ, 0xc0, !PT ;  /* 0x7ffffffc05117812 */ /* 0x000fe200078ec0ff */
[----:B------:R-:W-:-:S02]  /*0f80*/  UIADD3 UR11, UPT, UPT, UR5, 0x4, URZ ;  /* 0x00000004050b7890 */ /* 0x000fc4000fffe0ff */
[----:B------:R-:W-:Y:S01]  /*0f90*/  ULOP3.LUT UR12, UR15, 0x80, UR12, 0xf8, !UPT ;  /* 0x000000800f0c7892 */ /* 0x000fe2000f8ef80c */
[----:B------:R-:W0:Y:S01]  /*0fa0*/  LDS R26, [R24] ;  /* 0x00000000181a7984 */ /* 0x000e220000000800 */
[----:B------:R-:W-:Y:S02]  /*0fb0*/  UIADD3 UR5, UPT, UPT, UR5, 0x8, URZ ;  /* 0x0000000805057890 */ /* 0x000fe4000fffe0ff */
[----:B------:R-:W-:-:S04]  /*0fc0*/  ULOP3.LUT UR11, UR12, 0x8, UR11, 0xf8, !UPT ;  /* 0x000000080c0b7892 */ /* 0x000fc8000f8ef80b */
[----:B------:R-:W-:Y:S02]  /*0fd0*/  ULOP3.LUT UR11, UR11, 0x4, UR10, 0xf8, !UPT ;  /* 0x000000040b0b7892 */ /* 0x000fe4000f8ef80a */
[----:B------:R-:W-:Y:S02]  /*0fe0*/  ULOP3.LUT UR10, UR13, 0x6, URZ, 0xc0, !UPT ;  /* 0x000000060d0a7892 */ /* 0x000fe4000f8ec0ff */
[----:B------:R-:W-:Y:S02]  /*0ff0*/  ULOP3.LUT UR11, UR11, 0x2, UR4, 0xf8, !UPT ;  /* 0x000000020b0b7892 */ /* 0x000fe4000f8ef804 */
[----:B------:R-:W-:Y:S02]  /*1000*/  USHF.L.U32 UR13, UR13, 0x1, URZ ;  /* 0x000000010d0d7899 */ /* 0x000fe400080006ff */
[----:B------:R-:W-:Y:S02]  /*1010*/  ULOP3.LUT UR10, UR10, 0x10, URZ, 0xfc, !UPT ;  /* 0x000000100a0a7892 */ /* 0x000fe4000f8efcff */
[----:B------:R-:W-:-:S02]  /*1020*/  ULOP3.LUT UR13, UR13, 0xc, URZ, 0xc0, !UPT ;  /* 0x0000000c0d0d7892 */ /* 0x000fc4000f8ec0ff */
[----:B------:R-:W-:Y:S01]  /*1030*/  UIADD3 UR4, UPT, UPT, UR4, 0x1, URZ ;  /* 0x0000000104047890 */ /* 0x000fe2000fffe0ff */
[----:B--2---:R-:W-:Y:S02]  /*1040*/  LOP3.LUT R7, R6, 0xff, RZ, 0xc0, !PT ;  /* 0x000000ff06077812 */ /* 0x004fe400078ec0ff */
[--C-:B------:R-:W-:Y:S02]  /*1050*/  SHF.R.U32.HI R5, RZ, 0x8, R6.reuse ;  /* 0x00000008ff057819 */ /* 0x100fe40000011606 */
[----:B------:R-:W-:Y:S01]  /*1060*/  SHF.L.U32 R7, R7, UR14, RZ ;  /* 0x0000000e07077c19 */ /* 0x000fe200080006ff */
[----:B------:R-:W-:Y:S01]  /*1070*/  ULOP3.LUT UR14, UR14, 0x8, URZ, 0xfc, !UPT ;  /* 0x000000080e0e7892 */ /* 0x000fe2000f8efcff */
[----:B------:R-:W-:Y:S02]  /*1080*/  SHF.R.U32.HI R6, RZ, 0x9, R6 ;  /* 0x00000009ff067819 */ /* 0x000fe40000011606 */
[----:B0-----:R-:W-:Y:S02]  /*1090*/  LOP3.LUT R7, R7, R26, RZ, 0xfc, !PT ;  /* 0x0000001a07077212 */ /* 0x001fe400078efcff */
[----:B------:R-:W-:-:S02]  /*10a0*/  LOP3.LUT R5, R5, 0x1, RZ, 0xc0, !PT ;  /* 0x0000000105057812 */ /* 0x000fc400078ec0ff */
[----:B------:R-:W-:Y:S01]  /*10b0*/  LOP3.LUT R6, R6, 0x3, RZ, 0xc0, !PT ;  /* 0x0000000306067812 */ /* 0x000fe200078ec0ff */
[----:B------:R0:W-:Y:S01]  /*10c0*/  STS [R24], R7 ;  /* 0x0000000718007388 */ /* 0x0001e20000000800 */
[----:B------:R-:W-:Y:S01]  /*10d0*/  SHF.L.U32 R5, R5, UR10, RZ ;  /* 0x0000000a05057c19 */ /* 0x000fe200080006ff */
[----:B------:R-:W-:Y:S01]  /*10e0*/  ULOP3.LUT UR10, UR11, 0x1, URZ, 0xfc, !UPT ;  /* 0x000000010b0a7892 */ /* 0x000fe2000f8efcff */
[----:B------:R-:W-:Y:S01]  /*10f0*/  SHF.L.U32 R6, R6, UR13, RZ ;  /* 0x0000000d06067c19 */ /* 0x000fe200080006ff */
[----:B------:R-:W1:Y:S02]  /*1100*/  LDS R26, [R17+UR8] ;  /* 0x00000008111a7984 */ /* 0x000e640008000800 */
[----:B------:R-:W-:Y:S01]  /*1110*/  ULOP3.LUT UR10, UR10, 0x7, URZ, 0xc0, !UPT ;  /* 0x000000070a0a7892 */ /* 0x000fe2000f8ec0ff */
[----:B0-----:R-:W-:Y:S01]  /*1120*/  IMAD.U32 R7, RZ, RZ, UR11 ;  /* 0x0000000bff077e24 */ /* 0x001fe2000f8e00ff */
[----:B------:R-:W-:Y:S02]  /*1130*/  ULEA UR11, UR11, 0x2, 0x1 ;  /* 0x000000020b0b7891 */ /* 0x000fe4000f8e08ff */
[----:B------:R-:W-:-:S02]  /*1140*/  ULOP3.LUT UR10, UR10, 0x10, URZ, 0xfc, !UPT ;  /* 0x000000100a0a7892 */ /* 0x000fc4000f8efcff */
[----:B------:R-:W-:Y:S01]  /*1150*/  LOP3.LUT R7, R14, 0x1, R7, 0xfe, !PT ;  /* 0x000000010e077812 */ /* 0x000fe200078efe07 */
[----:B------:R-:W-:-:S03]  /*1160*/  ULOP3.LUT UR11, UR11, 0xe, URZ, 0xc0, !UPT ;  /* 0x0000000e0b0b7892 */ /* 0x000fc6000f8ec0ff */
[----:B------:R-:W-:Y:S02]  /*1170*/  LOP3.LUT R24, R7, 0xfffffffc, RZ, 0xc0, !PT ;  /* 0xfffffffc07187812 */ /* 0x000fe400078ec0ff */
[----:B------:R-:W-:-:S03]  /*1180*/  SHF.R.U32.HI R7, RZ, 0x1, R7 ;  /* 0x00000001ff077819 */ /* 0x000fc60000011607 */
[----:B------:R-:W-:Y:S01]  /*1190*/  IMAD.IADD R24, R15, 0x1, R24 ;  /* 0x000000010f187824 */ /* 0x000fe200078e0218 */
[----:B------:R-:W-:Y:S02]  /*11a0*/  LOP3.LUT R7, R7, 0x7ffffffc, RZ, 0xc0, !PT ;  /* 0x7ffffffc07077812 */ /* 0x000fe400078ec0ff */
[----:B-1----:R-:W-:-:S05]  /*11b0*/  LOP3.LUT R6, R6, R26, R5, 0xfe, !PT ;  /* 0x0000001a06067212 */ /* 0x002fca00078efe05 */
[----:B------:R0:W-:Y:S04]  /*11c0*/  STS [R17+UR8], R6 ;  /* 0x0000000611007988 */ /* 0x0001e80008000808 */
[----:B------:R-:W1:Y:S01]  /*11d0*/  LDS R26, [R24] ;  /* 0x00000000181a7984 */ /* 0x000e620000000800 */
[----:B---3--:R-:W-:Y:S02]  /*11e0*/  LOP3.LUT R5, R4, 0xff, RZ, 0xc0, !PT ;  /* 0x000000ff04057812 */ /* 0x008fe400078ec0ff */
[--C-:B0-----:R-:W-:Y:S02]  /*11f0*/  SHF.R.U32.HI R6, RZ, 0x8, R4.reuse ;  /* 0x00000008ff067819 */ /* 0x101fe40000011604 */
[----:B------:R-:W-:Y:S02]  /*1200*/  SHF.L.U32 R5, R5, UR14, RZ ;  /* 0x0000000e05057c19 */ /* 0x000fe400080006ff */
[----:B------:R-:W-:-:S02]  /*1210*/  SHF.R.U32.HI R4, RZ, 0x9, R4 ;  /* 0x00000009ff047819 */ /* 0x000fc40000011604 */
[----:B------:R-:W-:Y:S02]  /*1220*/  LOP3.LUT R6, R6, 0x1, RZ, 0xc0, !PT ;  /* 0x0000000106067812 */ /* 0x000fe400078ec0ff */
[----:B------:R-:W-:Y:S02]  /*1230*/  LOP3.LUT R4, R4, 0x3, RZ, 0xc0, !PT ;  /* 0x0000000304047812 */ /* 0x000fe400078ec0ff */
[----:B------:R-:W-:Y:S02]  /*1240*/  SHF.L.U32 R6, R6, UR10, RZ ;  /* 0x0000000a06067c19 */ /* 0x000fe400080006ff */
[----:B------:R-:W-:Y:S02]  /*1250*/  SHF.L.U32 R4, R4, UR11, RZ ;  /* 0x0000000b04047c19 */ /* 0x000fe400080006ff */
[----:B-1----:R-:W-:-:S05]  /*1260*/  LOP3.LUT R5, R5, R26, RZ, 0xfc, !PT ;  /* 0x0000001a05057212 */ /* 0x002fca00078efcff */
[----:B------:R-:W-:Y:S04]  /*1270*/  STS [R24], R5 ;  /* 0x0000000518007388 */ /* 0x000fe80000000800 */
[----:B------:R-:W0:Y:S02]  /*1280*/  LDS R23, [R7+UR8] ;  /* 0x0000000807177984 */ /* 0x000e240008000800 */
[----:B0-----:R-:W-:-:S05]  /*1290*/  LOP3.LUT R4, R4, R23, R6, 0xfe, !PT ;  /* 0x0000001704047212 */ /* 0x001fca00078efe06 */
[----:B------:R1:W-:Y:S01]  /*12a0*/  STS [R7+UR8], R4 ;  /* 0x0000000407007988 */ /* 0x0003e20008000808 */
[----:B------:R-:W-:Y:S05]  /*12b0*/  BRA.U UP0, `(.L_x_0) ;  /* 0xfffffff500b47547 */ /* 0x000fea000b83ffff */
[----:B------:R-:W0:Y:S01]  /*12c0*/  LDC.64 R8, c[0x0][0x388] ;  /* 0x0000e200ff087b82 */ /* 0x000e220000000a00 */
[----:B------:R-:W-:Y:S01]  /*12d0*/  IMAD.SHL.U32 R5, R20, 0x2, RZ ;  /* 0x0000000214057824 */ /* 0x000fe200078e00ff */
[----:B------:R-:W2:Y:S03]  /*12e0*/  LDCU UR4, c[0x0][0x380] ;  /* 0x00007000ff0477ac */ /* 0x000ea60008000800 */
[----:B0-----:R-:W-:-:S05]  /*12f0*/  IMAD.WIDE.U32 R8, R5, 0x10, R8 ;  /* 0x0000001005087825 */ /* 0x001fca00078e0008 */
[----:B-1----:R0:W5:Y:S04]  /*1300*/  LDG.E.128 R4, desc[UR16][R8.64] ;  /* 0x0000001008047981 */ /* 0x002168000c1e1d00 */
[----:B------:R0:W5:Y:S01]  /*1310*/  LDG.E.128 R16, desc[UR16][R8.64+0x10] ;  /* 0x0000101008107981 */ /* 0x000162000c1e1d00 */
[----:B--2---:R-:W-:-:S09]  /*1320*/  UISETP.NE.AND UP0, UPT, UR4, URZ, UPT ;  /* 0x000000ff0400728c */ /* 0x004fd2000bf05270 */
[----:B0-----:R-:W-:Y:S05]  /*1330*/  BRA.U !UP0, `(.L_x_1) ;  /* 0x0000002d08d07547 */ /* 0x001fea000b800000 */
[----:B------:R-:W-:-:S12]  /*1340*/  UIADD3 UR4, UPT, UPT, -UR4, URZ, URZ ;  /* 0x000000ff04047290 */ /* 0x000fd8000fffe1ff */
.L_x_16:
[C---:B-1---5:R-:W-:Y:S01]  /*1350*/  IMAD.SHL.U32 R13, R18.reuse, 0x2000, RZ ;  /* 0x00002000120d7824 */ /* 0x062fe200078e00ff */
[----:B------:R-:W-:Y:S01]  /*1360*/  BAR.SYNC.DEFER_BLOCKING 0x0 ;  /* 0x0000000000007b1d */ /* 0x000fe20000010000 */
[----:B---3--:R-:W-:Y:S01]  /*1370*/  IMAD.SHL.U32 R0, R17, 0x4, RZ ;  /* 0x0000000411007824 */ /* 0x008fe200078e00ff */
[----:B------:R-:W-:Y:S01]  /*1380*/  UIADD3 UR4, UPT, UPT, UR4, 0x1, URZ ;  /* 0x0000000104047890 */ /* 0x000fe2000fffe0ff */
[----:B------:R-:W-:Y:S01]  /*1390*/  IMAD.SHL.U32 R10, R18, 0x80, RZ ;  /* 0x00000080120a7824 */ /* 0x000fe200078e00ff */
[----:B------:R-:W-:Y:S01]  /*13a0*/  LOP3.LUT R18, R13, R18, RZ, 0x3c, !PT ;  /* 0x000000120d127212 */ /* 0x000fe200078e3cff */
[C---:B------:R-:W-:Y:S01]  /*13b0*/  IMAD.SHL.U32 R2, R19.reuse, 0x8, RZ ;  /* 0x0000000813027824 */ /* 0x040fe200078e00ff */
[----:B------:R-:W-:Y:S01]  /*13c0*/  LOP3.LUT R20, R0, R17, RZ, 0x3c, !PT ;  /* 0x0000001100147212 */ /* 0x000fe200078e3cff */
[----:B------:R-:W-:Y:S01]  /*13d0*/  IMAD.SHL.U32 R13, R16, 0x40, RZ ;  /* 0x00000040100d7824 */ /* 0x000fe200078e00ff */
[----:B0-----:R-:W-:Y:S01]  /*13e0*/  LOP3.LUT R21, R10, 0xfffff800, RZ, 0xc0, !PT ;  /* 0xfffff8000a157812 */ /* 0x001fe200078ec0ff */
[----:B------:R-:W-:Y:S01]  /*13f0*/  UISETP.NE.AND UP0, UPT, UR4, URZ, UPT ;  /* 0x000000ff0400728c */ /* 0x000fe2000bf05270 */
[----:B------:R-:W-:Y:S01]  /*1400*/  LOP3.LUT R17, R0, 0xffffffe0, RZ, 0xc0, !PT ;  /* 0xffffffe000117812 */ /* 0x000fe200078ec0ff */
[----:B------:R-:W-:Y:S01]  /*1410*/  BSSY.RECONVERGENT B0, `(.L_x_2) ;  /* 0x000008f000007945 */ /* 0x000fe20003800200 */
[----:B------:R-:W-:Y:S01]  /*1420*/  LOP3.LUT R2, R2, R19, RZ, 0x3c, !PT ;  /* 0x0000001302027212 */ /* 0x000fe200078e3cff */
[----:B------:R-:W-:Y:S01]  /*1430*/  IMAD.SHL.U32 R19, R19, 0x2000, RZ ;  /* 0x0000200013137824 */ /* 0x000fe200078e00ff */
[----:B------:R-:W-:-:S02]  /*1440*/  LEA.HI R18, R18, R21, RZ, 0xb ;  /* 0x0000001512127211 */ /* 0x000fc400078f58ff */
[----:B------:R-:W-:Y:S02]  /*1450*/  LOP3.LUT R0, R13, R16, RZ, 0x3c, !PT ;  /* 0x000000100d007212 */ /* 0x000fe400078e3cff */
[----:B------:R-:W-:Y:S02]  /*1460*/  LEA.HI R17, R20, R17, RZ, 0x5 ;  /* 0x0000001114117211 */ /* 0x000fe400078f28ff */
[----:B------:R-:W-:Y:S02]  /*1470*/  SHF.R.U32.HI R2, RZ, 0xc, R2 ;  /* 0x0000000cff027819 */ /* 0x000fe40000011602 */
[----:B------:R-:W-:Y:S02]  /*1480*/  SHF.R.U32.HI R0, RZ, 0xd, R0 ;  /* 0x0000000dff007819 */ /* 0x000fe40000011600 */
[----:B------:R-:W-:Y:S02]  /*1490*/  LOP3.LUT R13, R17, R18, R2, 0x96, !PT ;  /* 0x00000012110d7212 */ /* 0x000fe400078e9602 */
[----:B------:R-:W-:-:S02]  /*14a0*/  LOP3.LUT R19, R19, 0xfff00000, RZ, 0xc0, !PT ;  /* 0xfff0000013137812 */ /* 0x000fc400078ec0ff */
[----:B------:R-:W-:-:S04]  /*14b0*/  LOP3.LUT R22, R13, R0, RZ, 0x3c, !PT ;  /* 0x000000000d167212 */ /* 0x000fc800078e3cff */
[C---:B------:R-:W-:Y:S01]  /*14c0*/  LOP3.LUT R21, R22.reuse, 0x88f, RZ, 0xc0, !PT ;  /* 0x0000088f16157812 */ /* 0x040fe200078ec0ff */
[----:B------:R-:W-:-:S03]  /*14d0*/  IMAD.SHL.U32 R23, R22, 0x8, RZ ;  /* 0x0000000816177824 */ /* 0x000fc600078e00ff */
[----:B------:R-:W-:Y:S02]  /*14e0*/  LOP3.LUT R13, R21, R14, RZ, 0xfc, !PT ;  /* 0x0000000e150d7212 */ /* 0x000fe400078efcff */
[----:B------:R-:W-:Y:S02]  /*14f0*/  LOP3.LUT R23, R23, 0x18, RZ, 0xc0, !PT ;  /* 0x0000001817177812 */ /* 0x000fe400078ec0ff */
[----:B------:R-:W-:-:S05]  /*1500*/  LOP3.LUT R24, R13, 0x7ffc, RZ, 0xc0, !PT ;  /* 0x00007ffc0d187812 */ /* 0x000fca00078ec0ff */
[----:B------:R-:W-:-:S05]  /*1510*/  IMAD.IADD R25, R15, 0x1, R24 ;  /* 0x000000010f197824 */ /* 0x000fca00078e0218 */
[----:B------:R-:W0:Y:S02]  /*1520*/  LDS R24, [R25] ;  /* 0x0000000019187984 */ /* 0x000e240000000800 */
[----:B0-----:R-:W-:Y:S01]  /*1530*/  SHF.R.U32.HI R24, RZ, R23, R24 ;  /* 0x00000017ff187219 */ /* 0x001fe20000011618 */
[----:B------:R-:W-:-:S03]  /*1540*/  IMAD.SHL.U32 R23, R16, 0x40000, RZ ;  /* 0x0004000010177824 */ /* 0x000fc600078e00ff */
[----:B--2---:R-:W-:Y:S02]  /*1550*/  LOP3.LUT P0, R26, R24, 0xf, RZ, 0xc0, !PT ;  /* 0x0000000f181a7812 */ /* 0x004fe4000780c0ff */
[----:B------:R-:W-:-:S11]  /*1560*/  LOP3.LUT R16, R0, 0xfff80000, R23, 0xf8, !PT ;  /* 0xfff8000000107812 */ /* 0x000fd600078ef817 */
[----:B------:R-:W-:Y:S05]  /*1570*/  @!P0 BRA `(.L_x_3) ;  /* 0x0000000400e08947 */ /* 0x000fea0003800000 */
[----:B------:R-:W-:Y:S01]  /*1580*/  IMAD.MOV.U32 R23, RZ, RZ, R26 ;  /* 0x000000ffff177224 */ /* 0x000fe200078e001a */
[----:B------:R-:W-:Y:S02]  /*1590*/  LOP3.LUT R26, R24, 0x1, RZ, 0xc0, !PT ;  /* 0x00000001181a7812 */ /* 0x000fe400078ec0ff */
[----:B------:R-:W-:Y:S02]  /*15a0*/  LOP3.LUT P0, R27, R13, 0x79, RZ, 0xc0, !PT ;  /* 0x000000790d1b7812 */ /* 0x000fe4000780c0ff */
[----:B------:R-:W-:-:S05]  /*15b0*/  SHF.R.U32.HI R25, RZ, 0x3, R23 ;  /* 0x00000003ff197819 */ /* 0x000fca0000011617 */
[----:B------:R-:W-:-:S05]  /*15c0*/  IMAD.IADD R26, R26, 0x1, -R25 ;  /* 0x000000011a1a7824 */ /* 0x000fca00078e0a19 */
[C---:B------:R-:W-:Y:S02]  /*15d0*/  ISETP.GT.AND P1, PT, R26.reuse, RZ, PT ;  /* 0x000000ff1a00720c */ /* 0x040fe40003f24270 */
[----:B------:R-:W-:Y:S02]  /*15e0*/  ISETP.LT.AND P0, PT, R26, RZ, !P0 ;  /* 0x000000ff1a00720c */ /* 0x000fe40004701270 */
[----:B------:R-:W-:Y:S02]  /*15f0*/  ISETP.EQ.AND P1, PT, R27, 0x79, P1 ;  /* 0x000000791b00780c */ /* 0x000fe40000f22270 */
[--C-:B------:R-:W-:Y:S02]  /*1600*/  SHF.R.U32.HI R26, RZ, 0x1, R24.reuse ;  /* 0x00000001ff1a7819 */ /* 0x100fe40000011618 */
[----:B------:R-:W-:Y:S02]  /*1610*/  PLOP3.LUT P0, PT, P0, P1, PT, 0xf8, 0x8f ;  /* 0x00000000008f781c */ /* 0x000fe40000703f70 */
[----:B------:R-:W-:-:S02]  /*1620*/  SHF.R.U32.HI R27, RZ, 0x2, R24 ;  /* 0x00000002ff1b7819 */ /* 0x000fc40000011618 */
[----:B------:R-:W-:Y:S02]  /*1630*/  LOP3.LUT R26, R26, 0x1, RZ, 0xc0, !PT ;  /* 0x000000011a1a7812 */ /* 0x000fe400078ec0ff */
[----:B------:R-:W-:-:S03]  /*1640*/  LOP3.LUT R28, R27, 0x1, RZ, 0xc0, !PT ;  /* 0x000000011b1c7812 */ /* 0x000fc600078ec0ff */
[--C-:B------:R-:W-:Y:S02]  /*1650*/  IMAD.IADD R26, R26, 0x1, -R25.reuse ;  /* 0x000000011a1a7824 */ /* 0x100fe400078e0a19 */
[----:B------:R-:W-:Y:S02]  /*1660*/  IMAD.IADD R28, R28, 0x1, -R25 ;  /* 0x000000011c1c7824 */ /* 0x000fe400078e0a19 */
[----:B------:R-:W-:Y:S05]  /*1670*/  @P0 BRA `(.L_x_3) ;  /* 0x0000000400a00947 */ /* 0x000fea0003800000 */
[----:B------:R-:W-:Y:S02]  /*1680*/  LOP3.LUT P0, R25, R13, 0x782, RZ, 0xc0, !PT ;  /* 0x000007820d197812 */ /* 0x000fe4000780c0ff */
[C---:B------:R-:W-:Y:S02]  /*1690*/  ISETP.GT.AND P1, PT, R26.reuse, RZ, PT ;  /* 0x000000ff1a00720c */ /* 0x040fe40003f24270 */
[----:B------:R-:W-:Y:S02]  /*16a0*/  ISETP.LT.AND P0, PT, R26, RZ, !P0 ;  /* 0x000000ff1a00720c */ /* 0x000fe40004701270 */
[----:B------:R-:W-:-:S04]  /*16b0*/  ISETP.EQ.AND P1, PT, R25, 0x782, P1 ;  /* 0x000007821900780c */ /* 0x000fc80000f22270 */
[----:B------:R-:W-:-:S13]  /*16c0*/  PLOP3.LUT P0, PT, P0, P1, PT, 0xf8, 0x8f ;  /* 0x00000000008f781c */ /* 0x000fda0000703f70 */
[----:B------:R-:W-:Y:S05]  /*16d0*/  @P0 BRA `(.L_x_3) ;  /* 0x0000000400880947 */ /* 0x000fea0003800000 */
[----:B------:R-:W-:Y:S02]  /*16e0*/  LOP3.LUT P0, R25, R13, 0x7804, RZ, 0xc0, !PT ;  /* 0x000078040d197812 */ /* 0x000fe4000780c0ff */
[C---:B------:R-:W-:Y:S02]  /*16f0*/  ISETP.GT.AND P1, PT, R28.reuse, RZ, PT ;  /* 0x000000ff1c00720c */ /* 0x040fe40003f24270 */
[----:B------:R-:W-:Y:S02]  /*1700*/  ISETP.LT.AND P0, PT, R28, RZ, !P0 ;  /* 0x000000ff1c00720c */ /* 0x000fe40004701270 */
[----:B------:R-:W-:-:S04]  /*1710*/  ISETP.EQ.AND P1, PT, R25, 0x7804, P1 ;  /* 0x000078041900780c */ /* 0x000fc80000f22270 */
[----:B------:R-:W-:-:S13]  /*1720*/  PLOP3.LUT P0, PT, P0, P1, PT, 0xf8, 0x8f ;  /* 0x00000000008f781c */ /* 0x000fda0000703f70 */
[----:B------:R-:W-:Y:S05]  /*1730*/  @P0 BRA `(.L_x_3) ;  /* 0x0000000400700947 */ /* 0x000fea0003800000 */
[----:B------:R-:W-:Y:S01]  /*1740*/  LOP3.LUT P0, RZ, R24, 0x8, RZ, 0xc0, !PT ;  /* 0x0000000818ff7812 */ /* 0x000fe2000780c0ff */
[----:B------:R-:W0:Y:S01]  /*1750*/  S2R R27, SR_CgaCtaId ;  /* 0x00000000001b7919 */ /* 0x000e220000008800 */
[----:B------:R-:W-:Y:S01]  /*1760*/  SHF.R.U32.HI R25, RZ, 0x3, R24 ;  /* 0x00000003ff197819 */ /* 0x000fe20000011618 */
[----:B------:R-:W-:Y:S01]  /*1770*/  UIADD3 UR5, UPT, UPT, UR9, 0x8000, URZ ;  /* 0x0000800009057890 */ /* 0x000fe2000fffe0ff */
[----:B------:R-:W-:Y:S01]  /*1780*/  IMAD.MOV.U32 R31, RZ, RZ, 0x10000 ;  /* 0x00010000ff1f7424 */ /* 0x000fe200078e00ff */
[----:B------:R-:W-:Y:S01]  /*1790*/  BSSY.RELIABLE B1, `(.L_x_4) ;  /* 0x0000043000017945 */ /* 0x000fe20003800100 */
[----:B------:R-:W-:Y:S01]  /*17a0*/  LOP3.LUT R25, R25, 0x1, RZ, 0xc0, !PT ;  /* 0x0000000119197812 */ /* 0x000fe200078ec0ff */
[----:B------:R-:W-:-:S05]  /*17b0*/  IMAD.SHL.U32 R21, R21, 0x2, RZ ;  /* 0x0000000215157824 */ /* 0x000fca00078e00ff */
[----:B------:R-:W-:Y:S02]  /*17c0*/  LOP3.LUT R21, R21, 0xe, RZ, 0xc0, !PT ;  /* 0x0000000e15157812 */ /* 0x000fe400078ec0ff */
[----:B------:R-:W-:Y:S01]  /*17d0*/  @P0 LOP3.LUT R23, R24, 0x7, RZ, 0xc, !PT ;  /* 0x0000000718170812 */ /* 0x000fe200078e0cff */
[----:B------:R-:W-:-:S05]  /*17e0*/  IMAD.MOV R24, RZ, RZ, -R25 ;  /* 0x000000ffff187224 */ /* 0x000fca00078e0a19 */
[----:B------:R-:W-:Y:S02]  /*17f0*/  LOP3.LUT R24, R23, R22, R24, 0x60, !PT ;  /* 0x0000001617187212 */ /* 0x000fe400078e6018 */
[----:B------:R-:W-:-:S03]  /*1800*/  LOP3.LUT R22, R22, 0x7, RZ, 0xc0, !PT ;  /* 0x0000000716167812 */ /* 0x000fc600078ec0ff */
[C---:B------:R-:W-:Y:S02]  /*1810*/  IMAD.SHL.U32 R25, R24.reuse, 0x8, RZ ;  /* 0x0000000818197824 */ /* 0x040fe400078e00ff */
[C---:B------:R-:W-:Y:S02]  /*1820*/  IMAD.SHL.U32 R26, R24.reuse, 0x40, RZ ;  /* 0x00000040181a7824 */ /* 0x040fe400078e00ff */
[----:B------:R-:W-:-:S05]  /*1830*/  IMAD.SHL.U32 R24, R24, 0x200, RZ ;  /* 0x0000020018187824 */ /* 0x000fca00078e00ff */
[----:B------:R-:W-:Y:S01]  /*1840*/  LOP3.LUT R24, R24, R25, R26, 0xfe, !PT ;  /* 0x0000001918187212 */ /* 0x000fe200078efe1a */
[----:B------:R-:W-:-:S03]  /*1850*/  IMAD.U32 R26, RZ, RZ, UR5 ;  /* 0x00000005ff1a7e24 */ /* 0x000fc6000f8e00ff */
[----:B------:R-:W-:Y:S02]  /*1860*/  LOP3.LUT R24, R24, 0x888, RZ, 0xc0, !PT ;  /* 0x0000088818187812 */ /* 0x000fe400078ec0ff */
[----:B0-----:R-:W-:Y:S02]  /*1870*/  LEA R26, R27, R26, 0x18 ;  /* 0x0000001a1b1a7211 */ /* 0x001fe400078ec0ff */
[----:B------:R-:W-:Y:S01]  /*1880*/  SHF.L.U32 R27, R31, R22, RZ ;  /* 0x000000161f1b7219 */ /* 0x000fe200000006ff */
[----:B------:R-:W-:-:S04]  /*1890*/  @P0 IMAD.MOV R24, RZ, RZ, -R24 ;  /* 0x000000ffff180224 */ /* 0x000fc800078e0a18 */
[----:B------:R-:W-:-:S05]  /*18a0*/  IMAD.IADD R24, R13, 0x1, R24 ;  /* 0x000000010d187824 */ /* 0x000fca00078e0218 */
[----:B------:R-:W-:Y:S02]  /*18b0*/  LOP3.LUT R24, R24, R23, RZ, 0x3c, !PT ;  /* 0x0000001718187212 */ /* 0x000fe400078e3cff */
[----:B------:R-:W-:Y:S02]  /*18c0*/  SHF.R.U32.HI R23, RZ, 0x1, R13 ;  /* 0x00000001ff177819 */ /* 0x000fe4000001160d */
[----:B------:R-:W-:Y:S02]  /*18d0*/  SHF.R.U32.HI R25, RZ, 0x1, R24 ;  /* 0x00000001ff197819 */ /* 0x000fe40000011618 */
[----:B------:R-:W-:Y:S02]  /*18e0*/  LOP3.LUT R23, R23, 0x3ffc, RZ, 0xc0, !PT ;  /* 0x00003ffc17177812 */ /* 0x000fe400078ec0ff */
[----:B------:R-:W-:-:S03]  /*18f0*/  LOP3.LUT R25, R25, 0x7ffffffc, RZ, 0xc0, !PT ;  /* 0x7ffffffc19197812 */ /* 0x000fc600078ec0ff */
[C---:B------:R-:W-:Y:S02]  /*1900*/  IMAD.IADD R23, R26.reuse, 0x1, R23 ;  /* 0x000000011a177824 */ /* 0x040fe400078e0217 */
[----:B------:R-:W-:Y:S01]  /*1910*/  IMAD.IADD R25, R26, 0x1, R25 ;  /* 0x000000011a197824 */ /* 0x000fe200078e0219 */
[----:B------:R-:W-:Y:S02]  /*1920*/  LOP3.LUT R26, R24, 0x7, RZ, 0xc0, !PT ;  /* 0x00000007181a7812 */ /* 0x000fe400078ec0ff */
[----:B------:R-:W0:Y:S02]  /*1930*/  LDS R30, [R23] ;  /* 0x00000000171e7984 */ /* 0x000e240000000800 */
[----:B------:R-:W-:Y:S02]  /*1940*/  SHF.L.U32 R28, R31, R26, RZ ;  /* 0x0000001a1f1c7219 */ /* 0x000fe400000006ff */
[----:B------:R-:W1:Y:S01]  /*1950*/  LDS R29, [R25] ;  /* 0x00000000191d7984 */ /* 0x000e620000000800 */
[----:B0-----:R-:W-:-:S02]  /*1960*/  LOP3.LUT P1, R31, R30, RZ, R27, 0xa0, !PT ;  /* 0x000000ff1e1f7212 */ /* 0x001fc4000782a01b */
[----:B-1----:R-:W-:-:S04]  /*1970*/  LOP3.LUT P0, R32, R29, RZ, R28, 0xa0, !PT ;  /* 0x000000ff1d207212 */ /* 0x002fc8000780a01c */
[----:B------:R-:W-:-:S13]  /*1980*/  PLOP3.LUT P0, PT, P1, P0, PT, 0x8f, 0xf8 ;  /* 0x0000000000f8781c */ /* 0x000fda0000f01177 */
[----:B------:R-:W-:Y:S05]  /*1990*/  @P0 BRA `(.L_x_5) ;  /* 0x00000000003c0947 */ /* 0x000fea0003800000 */
[----:B------:R-:W-:Y:S01]  /*19a0*/  IMAD.SHL.U32 R32, R24, 0x2, RZ ;  /* 0x0000000218207824 */ /* 0x000fe200078e00ff */
[-C--:B------:R-:W-:Y:S01]  /*19b0*/  SHF.R.U32.HI R31, RZ, R21.reuse, R30 ;  /* 0x00000015ff1f7219 */ /* 0x080fe2000001161e */
[----:B------:R-:W-:Y:S02]  /*19c0*/  IMAD.MOV.U32 R34, RZ, RZ, 0x2 ;  /* 0x00000002ff227424 */ /* 0x000fe400078e00ff */
[----:B------:R-:W-:Y:S01]  /*19d0*/  IMAD.MOV.U32 R36, RZ, RZ, 0x3 ;  /* 0x00000003ff247424 */ /* 0x000fe200078e00ff */
[----:B------:R-:W-:Y:S02]  /*19e0*/  LOP3.LUT R33, R32, 0xe, RZ, 0xc0, !PT ;  /* 0x0000000e20217812 */ /* 0x000fe400078ec0ff */
[----:B------:R-:W-:Y:S02]  /*19f0*/  LOP3.LUT R32, R31, 0x1, RZ, 0xc0, !PT ;  /* 0x000000011f207812 */ /* 0x000fe400078ec0ff */
[----:B------:R-:W-:Y:S02]  /*1a00*/  LOP3.LUT R33, R33, 0x1, RZ, 0xfc, !PT ;  /* 0x0000000121217812 */ /* 0x000fe400078efcff */
[----:B------:R-:W-:-:S02]  /*1a10*/  SHF.L.U32 R31, R34, R21, RZ ;  /* 0x00000015221f7219 */ /* 0x000fc400000006ff */
[----:B------:R-:W-:Y:S02]  /*1a20*/  SHF.L.U32 R34, R32, R33, RZ ;  /* 0x0000002120227219 */ /* 0x000fe400000006ff */
[----:B------:R-:W-:Y:S02]  /*1a30*/  LOP3.LUT R32, R30, R31, RZ, 0xc0, !PT ;  /* 0x0000001f1e207212 */ /* 0x000fe400078ec0ff */
[----:B------:R-:W-:Y:S02]  /*1a40*/  SHF.L.U32 R31, R36, R21, RZ ;  /* 0x00000015241f7219 */ /* 0x000fe400000006ff */
[----:B------:R-:W-:Y:S02]  /*1a50*/  SHF.R.U32.HI R32, RZ, 0x1, R32 ;  /* 0x00000001ff207819 */ /* 0x000fe40000011620 */
[----:B------:R-:W-:Y:S02]  /*1a60*/  LOP3.LUT R29, R34, R29, RZ, 0xfc, !PT ;  /* 0x0000001d221d7212 */ /* 0x000fe400078efcff */
[----:B------:R-:W-:Y:S01]  /*1a70*/  LOP3.LUT R30, R32, R30, R31, 0xf4, !PT ;  /* 0x0000001e201e7212 */ /* 0x000fe200078ef41f */
[----:B------:R-:W-:Y:S06]  /*1a80*/  BRA `(.L_x_6) ;  /* 0x00000000004c7947 */ /* 0x000fec0003800000 */
.L_x_5:
[----:B------:R-:W-:-:S04]  /*1a90*/  ISETP.NE.AND P0, PT, R32, RZ, PT ;  /* 0x000000ff2000720c */ /* 0x000fc80003f05270 */
[----:B------:R-:W-:-:S13]  /*1aa0*/  ISETP.NE.OR P0, PT, R31, RZ, !P0 ;  /* 0x000000ff1f00720c */ /* 0x000fda0004705670 */
[----:B------:R-:W-:Y:S05]  /*1ab0*/  @P0 BREAK.RELIABLE B1 ;  /* 0x0000000000010942 */ /* 0x000fea0003800100 */
[----:B------:R-:W-:Y:S05]  /*1ac0*/  @P0 BRA `(.L_x_3) ;  /* 0x00000000008c0947 */ /* 0x000fea0003800000 */
[----:B------:R-:W-:Y:S02]  /*1ad0*/  IMAD.MOV.U32 R32, RZ, RZ, 0x1 ;  /* 0x00000001ff207424 */ /* 0x000fe400078e00ff */
[----:B------:R-:W-:-:S03]  /*1ae0*/  IMAD.MOV.U32 R34, RZ, RZ, 0x2 ;  /* 0x00000002ff227424 */ /* 0x000fc600078e00ff */
[----:B------:R-:W-:-:S04]  /*1af0*/  SHF.L.U32 R31, R32, R21, RZ ;  /* 0x00000015201f7219 */ /* 0x000fc800000006ff */
[----:B------:R-:W-:-:S05]  /*1b00*/  LOP3.LUT R32, R30, R31, RZ, 0xc0, !PT ;  /* 0x0000001f1e207212 */ /* 0x000fca00078ec0ff */
[----:B------:R-:W-:-:S05]  /*1b10*/  IMAD.SHL.U32 R32, R32, 0x2, RZ ;  /* 0x0000000220207824 */ /* 0x000fca00078e00ff */
[----:B------:R-:W-:Y:S01]  /*1b20*/  LOP3.LUT R30, R31, R32, R30, 0xe, !PT ;  /* 0x000000201f1e7212 */ /* 0x000fe200078e0e1e */
[----:B------:R-:W-:-:S05]  /*1b30*/  IMAD.SHL.U32 R31, R24, 0x2, RZ ;  /* 0x00000002181f7824 */ /* 0x000fca00078e00ff */
[----:B------:R-:W-:-:S04]  /*1b40*/  LOP3.LUT R31, R31, 0xe, RZ, 0xc0, !PT ;  /* 0x0000000e1f1f7812 */ /* 0x000fc800078ec0ff */
[----:B------:R-:W-:Y:S02]  /*1b50*/  LOP3.LUT R32, R31, 0x1, RZ, 0xfc, !PT ;  /* 0x000000011f207812 */ /* 0x000fe400078efcff */
[----:B------:R-:W-:Y:S02]  /*1b60*/  SHF.L.U32 R34, R34, R31, RZ ;  /* 0x0000001f22227219 */ /* 0x000fe400000006ff */
[----:B------:R-:W-:Y:S02]  /*1b70*/  SHF.R.U32.HI R31, RZ, R32, R29 ;  /* 0x00000020ff1f7219 */ /* 0x000fe4000001161d */
[----:B------:R-:W-:Y:S02]  /*1b80*/  LOP3.LUT R29, R29, R34, RZ, 0x30, !PT ;  /* 0x000000221d1d7212 */ /* 0x000fe400078e30ff */
[----:B------:R-:W-:-:S04]  /*1b90*/  LOP3.LUT R32, R31, 0x1, RZ, 0xc0, !PT ;  /* 0x000000011f207812 */ /* 0x000fc800078ec0ff */
[----:B------:R-:W-:-:S04]  /*1ba0*/  SHF.L.U32 R31, R32, R21, RZ ;  /* 0x00000015201f7219 */ /* 0x000fc800000006ff */
[----:B------:R-:W-:-:S07]  /*1bb0*/  LOP3.LUT R30, R30, R31, RZ, 0xfc, !PT ;  /* 0x0000001f1e1e7212 */ /* 0x000fce00078efcff */
.L_x_6:
[----:B------:R-:W-:Y:S05]  /*1bc0*/  BSYNC.RELIABLE B1 ;  /* 0x0000000000017941 */ /* 0x000fea0003800100 */
.L_x_4:
[----:B------:R-:W-:Y:S02]  /*1bd0*/  LOP3.LUT R13, R24, R13, RZ, 0x3c, !PT ;  /* 0x0000000d180d7212 */ /* 0x000fe400078e3cff */
[----:B------:R-:W-:Y:S02]  /*1be0*/  LOP3.LUT R26, R26, 0x10, RZ, 0xfc, !PT ;  /* 0x000000101a1a7812 */ /* 0x000fe400078efcff */
[----:B------:R-:W-:Y:S02]  /*1bf0*/  ISETP.GT.U32.AND P0, PT, R13, 0x7, PT ;  /* 0x000000070d00780c */ /* 0x000fe40003f04070 */
[----:B------:R-:W-:Y:S02]  /*1c00*/  LOP3.LUT R13, R22, 0x10, RZ, 0xfc, !PT ;  /* 0x00000010160d7812 */ /* 0x000fe400078efcff */
[----:B------:R-:W-:Y:S02]  /*1c10*/  SHF.R.U32.HI R24, RZ, R26, R29 ;  /* 0x0000001aff187219 */ /* 0x000fe4000001161d */
[----:B------:R-:W-:-:S02]  /*1c20*/  SHF.R.U32.HI R22, RZ, R13, R30 ;  /* 0x0000000dff167219 */ /* 0x000fc4000001161e */
[----:B------:R-:W-:Y:S02]  /*1c30*/  LOP3.LUT R24, R24, 0x1, RZ, 0xc0, !PT ;  /* 0x0000000118187812 */ /* 0x000fe400078ec0ff */
[----:B------:R-:W-:Y:S02]  /*1c40*/  LOP3.LUT R31, R22, 0x1, RZ, 0xc0, !PT ;  /* 0x00000001161f7812 */ /* 0x000fe400078ec0ff */
[----:B------:R-:W-:Y:S01]  /*1c50*/  SHF.L.U32 R24, R24, R13, RZ ;  /* 0x0000000d18187219 */ /* 0x000fe200000006ff */
[----:B------:R-:W-:Y:S01]  /*1c60*/  @!P0 IMAD.MOV.U32 R22, RZ, RZ, 0x3 ;  /* 0x00000003ff168424 */ /* 0x000fe200078e00ff */
[----:B------:R-:W-:Y:S02]  /*1c70*/  SHF.L.U32 R31, R31, R26, RZ ;  /* 0x0000001a1f1f7219 */ /* 0x000fe400000006ff */
[----:B------:R-:W-:Y:S02]  /*1c80*/  LOP3.LUT R24, R24, R30, R27, 0xf4, !PT ;  /* 0x0000001e18187212 */ /* 0x000fe400078ef41b */
[----:B------:R-:W-:-:S02]  /*1c90*/  @!P0 SHF.L.U32 R22, R22, R21, RZ ;  /* 0x0000001516168219 */ /* 0x000fc400000006ff */
[----:B------:R-:W-:-:S03]  /*1ca0*/  LOP3.LUT R28, R31, R29, R28, 0xf4, !PT ;  /* 0x0000001d1f1c7212 */ /* 0x000fc600078ef41c */
[----:B------:R-:W-:-:S05]  /*1cb0*/  @!P0 IMAD.IADD R27, R27, 0x1, R22 ;  /* 0x000000011b1b8824 */ /* 0x000fca00078e0216 */
[----:B------:R-:W-:-:S05]  /*1cc0*/  @!P0 LOP3.LUT R22, R28, R27, R24, 0xb8, !PT ;  /* 0x0000001b1c168212 */ /* 0x000fca00078eb818 */
[----:B------:R0:W-:Y:S04]  /*1cd0*/  @!P0 STS [R23], R22 ;  /* 0x0000001617008388 */ /* 0x0001e80000000800 */
[----:B------:R0:W-:Y:S04]  /*1ce0*/  @P0 STS [R23], R24 ;  /* 0x0000001817000388 */ /* 0x0001e80000000800 */
[----:B------:R0:W-:Y:S02]  /*1cf0*/  @P0 STS [R25], R28 ;  /* 0x0000001c19000388 */ /* 0x0001e40000000800 */
.L_x_3:
[----:B------:R-:W-:Y:S05]  /*1d00*/  BSYNC.RECONVERGENT B0 ;  /* 0x0000000000007941 */ /* 0x000fea0003800200 */
.L_x_2:
[----:B------:R-:W-:Y:S05]  /*1d10*/  WARPSYNC.ALL ;  /* 0x0000000000007948 */ /* 0x000fea0003800000 */
[----:B------:R-:W-:Y:S01]  /*1d20*/  LOP3.LUT R19, R2, R19, RZ, 0x3c, !PT ;  /* 0x0000001302137212 */ /* 0x000fe200078e3cff */
[C---:B------:R-:W-:Y:S01]  /*1d30*/  IMAD.SHL.U32 R13, R18.reuse, 0x2000, RZ ;  /* 0x00002000120d7824 */ /* 0x040fe200078e00ff */
[----:B------:R-:W-:Y:S01]  /*1d40*/  SHF.R.U32.HI R20, RZ, 0x19, R20 ;  /* 0x00000019ff147819 */ /* 0x000fe20000011614 */
[----:B------:R-:W-:Y:S01]  /*1d50*/  IMAD.SHL.U32 R17, R17, 0x4, RZ ;  /* 0x0000000411117824 */ /* 0x000fe200078e00ff */
[----:B------:R-:W-:Y:S01]  /*1d60*/  BAR.SYNC.DEFER_BLOCKING 0x0 ;  /* 0x0000000000007b1d */ /* 0x000fe20000010000 */
[----:B------:R-:W-:Y:S01]  /*1d70*/  IMAD.SHL.U32 R18, R18, 0x80, RZ ;  /* 0x0000008012127824 */ /* 0x000fe200078e00ff */
[----:B------:R-:W-:Y:S01]  /*1d80*/  LOP3.LUT R10, R13, R10, RZ, 0x3c, !PT ;  /* 0x0000000a0d0a7212 */ /* 0x000fe200078e3cff */
[----:B0-----:R-:W-:Y:S01]  /*1d90*/  IMAD.SHL.U32 R22, R19, 0x8, RZ ;  /* 0x0000000813167824 */ /* 0x001fe200078e00ff */
[----:B------:R-:W-:Y:S01]  /*1da0*/  LOP3.LUT R17, R17, 0xffffffe0, RZ, 0xc0, !PT ;  /* 0xffffffe011117812 */ /* 0x000fe200078ec0ff */
[----:B------:R-:W-:Y:S01]  /*1db0*/  IMAD.SHL.U32 R13, R16, 0x40, RZ ;  /* 0x00000040100d7824 */ /* 0x000fe200078e00ff */
[----:B------:R-:W-:-:S02]  /*1dc0*/  LOP3.LUT R21, R18, 0xfffff800, RZ, 0xc0, !PT ;  /* 0xfffff80012157812 */ /* 0x000fc400078ec0ff */
[----:B------:R-:W0:Y:S01]  /*1dd0*/  S2UR UR18, SR_CgaCtaId ;  /* 0x00000000001279c3 */ /* 0x000e220000008800 */
[----:B------:R-:W-:Y:S01]  /*1de0*/  LOP3.LUT R22, R22, R19, RZ, 0x3c, !PT ;  /* 0x0000001316167212 */ /* 0x000fe200078e3cff */
[----:B------:R-:W-:Y:S01]  /*1df0*/  UMOV UR9, 0x400 ;  /* 0x0000040000097882 */ /* 0x000fe20000000000 */
[----:B------:R-:W-:Y:S01]  /*1e00*/  LOP3.LUT R13, R13, R16, RZ, 0x3c, !PT ;  /* 0x000000100d0d7212 */ /* 0x000fe200078e3cff */
[----:B------:R-:W-:Y:S01]  /*1e10*/  UIADD3 UR8, UPT, UPT, UR9, 0x8000, URZ ;  /* 0x0000800009087890 */ /* 0x000fe2000fffe0ff */
[----:B------:R-:W-:Y:S01]  /*1e20*/  LOP3.LUT R17, R17, 0x1f, R20, 0xf8, !PT ;  /* 0x0000001f11117812 */ /* 0x000fe200078ef814 */
[----:B------:R-:W-:Y:S01]  /*1e30*/  IMAD.SHL.U32 R19, R0, 0x40000, RZ ;  /* 0x0004000000137824 */ /* 0x000fe200078e00ff */
[----:B------:R-:W-:Y:S01]  /*1e40*/  LEA.HI R18, R10, R21, RZ, 0xb ;  /* 0x000000150a127211 */ /* 0x000fe200078f58ff */
[----:B------:R-:W-:Y:S01]  /*1e50*/  IMAD.SHL.U32 R25, R2, 0x2000, RZ ;  /* 0x0000200002197824 */ /* 0x000fe200078e00ff */
[----:B------:R-:W-:Y:S01]  /*1e60*/  SHF.R.U32.HI R22, RZ, 0xc, R22 ;  /* 0x0000000cff167819 */ /* 0x000fe20000011616 */
[----:B------:R-:W-:Y:S01]  /*1e70*/  BSSY.RECONVERGENT B0, `(.L_x_7) ;  /* 0x000023f000007945 */ /* 0x000fe20003800200 */
[----:B------:R-:W-:-:S02]  /*1e80*/  SHF.R.U32.HI R16, RZ, 0xd, R13 ;  /* 0x0000000dff107819 */ /* 0x000fc4000001160d */
[----:B------:R-:W-:-:S04]  /*1e90*/  LOP3.LUT R13, R18, R17, R22, 0x96, !PT ;  /* 0x00000011120d7212 */ /* 0x000fc800078e9616 */
[----:B------:R-:W-:Y:S02]  /*1ea0*/  LOP3.LUT R26, R13, R16, RZ, 0x3c, !PT ;  /* 0x000000100d1a7212 */ /* 0x000fe400078e3cff */
[----:B------:R-:W-:Y:S02]  /*1eb0*/  LOP3.LUT R16, R16, 0xfff80000, R19, 0xf8, !PT ;  /* 0xfff8000010107812 */ /* 0x000fe400078ef813 */
[C---:B------:R-:W-:Y:S01]  /*1ec0*/  LOP3.LUT R23, R26.reuse, 0x88f, RZ, 0xc0, !PT ;  /* 0x0000088f1a177812 */ /* 0x040fe200078ec0ff */
[----:B------:R-:W-:Y:S01]  /*1ed0*/  IMAD.SHL.U32 R10, R26, 0x8, RZ ;  /* 0x000000081a0a7824 */ /* 0x000fe200078e00ff */
[----:B------:R-:W-:Y:S01]  /*1ee0*/  LOP3.LUT R19, R22, 0xfff00000, R25, 0xf8, !PT ;  /* 0xfff0000016137812 */ /* 0x000fe200078ef819 */
[----:B0-----:R-:W-:Y:S01]  /*1ef0*/  ULEA UR8, UR18, UR8, 0x18 ;  /* 0x0000000812087291 */ /* 0x001fe2000f8ec0ff */
[----:B------:R-:W-:Y:S02]  /*1f00*/  LOP3.LUT R21, R23, R14, RZ, 0xfc, !PT ;  /* 0x0000000e17157212 */ /* 0x000fe400078efcff */
[----:B------:R-:W-:-:S02]  /*1f10*/  LOP3.LUT R10, R10, 0x18, RZ, 0xc0, !PT ;  /* 0x000000180a0a7812 */ /* 0x000fc400078ec0ff */
[----:B------:R-:W-:-:S05]  /*1f20*/  LOP3.LUT R20, R21, 0x7ffc, RZ, 0xc0, !PT ;  /* 0x00007ffc15147812 */ /* 0x000fca00078ec0ff */
[----:B------:R-:W-:-:S05]  /*1f30*/  IMAD.IADD R20, R15, 0x1, R20 ;  /* 0x000000010f147824 */ /* 0x000fca00078e0214 */
[----:B------:R-:W0:Y:S02]  /*1f40*/  LDS R13, [R20] ;  /* 0x00000000140d7984 */ /* 0x000e240000000800 */
[----:B0-----:R-:W-:-:S04]  /*1f50*/  SHF.R.U32.HI R24, RZ, R10, R13 ;  /* 0x0000000aff187219 */ /* 0x001fc8000001160d */
[----:B------:R-:W-:-:S13]  /*1f60*/  LOP3.LUT P0, RZ, R24, 0xff, RZ, 0xc0, !PT ;  /* 0x000000ff18ff7812 */ /* 0x000fda000780c0ff */
[----:B------:R-:W-:Y:S05]  /*1f70*/  @!P0 BRA `(.L_x_8) ;  /* 0x0000002000b88947 */ /* 0x000fea0003800000 */
[----:B------:R-:W-:Y:S01]  /*1f80*/  SHF.R.U32.HI R22, RZ, 0x1, R21 ;  /* 0x00000001ff167819 */ /* 0x000fe20000011615 */
[----:B------:R-:W-:Y:S01]  /*1f90*/  IMAD.SHL.U32 R0, R5, 0x4, RZ ;  /* 0x0000000405007824 */ /* 0x000fe200078e00ff */
[----:B------:R-:W-:Y:S01]  /*1fa0*/  LOP3.LUT R31, R26, 0x7, RZ, 0xc0, !PT ;  /* 0x000000071a1f7812 */ /* 0x000fe200078ec0ff */
[----:B------:R-:W-:Y:S01]  /*1fb0*/  IMAD.SHL.U32 R27, R6, 0x2000, RZ ;  /* 0x00002000061b7824 */ /* 0x000fe200078e00ff */
[----:B------:R-:W-:Y:S01]  /*1fc0*/  LOP3.LUT R22, R22, 0x3ffc, RZ, 0xc0, !PT ;  /* 0x00003ffc16167812 */ /* 0x000fe200078ec0ff */
[C---:B------:R-:W-:Y:S01]  /*1fd0*/  IMAD.SHL.U32 R28, R7.reuse, 0x8, RZ ;  /* 0x00000008071c7824 */ /* 0x040fe200078e00ff */
[C---:B------:R-:W-:Y:S01]  /*1fe0*/  LOP3.LUT R5, R0.reuse, R5, RZ, 0x3c, !PT ;  /* 0x0000000500057212 */ /* 0x040fe200078e3cff */
[----:B------:R-:W-:Y:S01]  /*1ff0*/  IMAD.SHL.U32 R30, R7, 0x2000, RZ ;  /* 0x00002000071e7824 */ /* 0x000fe200078e00ff */
[----:B------:R-:W-:Y:S01]  /*2000*/  LOP3.LUT R2, R27, R6, RZ, 0x3c, !PT ;  /* 0x000000061b027212 */ /* 0x000fe200078e3cff */
[----:B------:R0:W1:Y:S01]  /*2010*/  LDS R25, [R22+UR8] ;  /* 0x0000000816197984 */ /* 0x0000620008000800 */
[----:B------:R-:W-:Y:S01]  /*2020*/  LOP3.LUT R0, R0, 0xffffffe0, RZ, 0xc0, !PT ;  /* 0xffffffe000007812 */ /* 0x000fe200078ec0ff */
[----:B------:R-:W-:Y:S01]  /*2030*/  IMAD.SHL.U32 R6, R6, 0x80, RZ ;  /* 0x0000008006067824 */ /* 0x000fe200078e00ff */
[----:B------:R-:W-:Y:S01]  /*2040*/  LOP3.LUT R28, R28, R7, RZ, 0x3c, !PT ;  /* 0x000000071c1c7212 */ /* 0x000fe200078e3cff */
[----:B------:R-:W-:Y:S01]  /*2050*/  IMAD.SHL.U32 R7, R4, 0x40, RZ ;  /* 0x0000004004077824 */ /* 0x000fe200078e00ff */
[----:B------:R-:W-:Y:S01]  /*2060*/  LEA.HI R5, R5, R0, RZ, 0x5 ;  /* 0x0000000005057211 */ /* 0x000fe200078f28ff */
[----:B------:R-:W-:Y:S01]  /*2070*/  IMAD.MOV.U32 R0, RZ, RZ, 0x10000 ;  /* 0x00010000ff007424 */ /* 0x000fe200078e00ff */
[----:B------:R-:W-:Y:S01]  /*2080*/  LOP3.LUT R29, R6, 0xfffff800, RZ, 0xc0, !PT ;  /* 0xfffff800061d7812 */ /* 0x000fe200078ec0ff */
[----:B0-----:R-:W-:Y:S01]  /*2090*/  VIADD R22, R22, UR8 ;  /* 0x0000000816167c36 */ /* 0x001fe20008000000 */
[----:B------:R-:W-:Y:S01]  /*20a0*/  LOP3.LUT R27, R7, R4, RZ, 0x3c, !PT ;  /* 0x00000004071b7212 */ /* 0x000fe200078e3cff */
[----:B------:R-:W-:Y:S01]  /*20b0*/  IMAD.SHL.U32 R4, R4, 0x40000, RZ ;  /* 0x0004000004047824 */ /* 0x000fe200078e00ff */
[----:B------:R-:W-:-:S02]  /*20c0*/  LEA.HI R6, R2, R29, RZ, 0xb ;  /* 0x0000001d02067211 */ /* 0x000fc400078f58ff */
[----:B------:R-:W-:Y:S02]  /*20d0*/  SHF.L.U32 R2, R0, R31, RZ ;  /* 0x0000001f00027219 */ /* 0x000fe400000006ff */
[----:B------:R-:W-:Y:S02]  /*20e0*/  LOP3.LUT R7, R30, 0xfff00000, RZ, 0xc0, !PT ;  /* 0xfff000001e077812 */ /* 0x000fe400078ec0ff */
[----:B------:R-:W-:Y:S02]  /*20f0*/  LOP3.LUT R4, R4, 0xfff80000, RZ, 0xc0, !PT ;  /* 0xfff8000004047812 */ /* 0x000fe400078ec0ff */
[----:B------:R-:W-:Y:S02]  /*2100*/  LEA.HI R7, R28, R7, RZ, 0x14 ;  /* 0x000000071c077211 */ /* 0x000fe400078fa0ff */
[----:B------:R-:W-:Y:S02]  /*2110*/  LOP3.LUT R30, R24, 0xff, RZ, 0xc0, !PT ;  /* 0x000000ff181e7812 */ /* 0x000fe400078ec0ff */
[----:B------:R-:W-:-:S02]  /*2120*/  LEA.HI R4, R27, R4, RZ, 0x13 ;  /* 0x000000041b047211 */ /* 0x000fc400078f98ff */
[----:B------:R-:W-:Y:S02]  /*2130*/  LOP3.LUT R31, R5, R6, R7, 0x96, !PT ;  /* 0x00000006051f7212 */ /* 0x000fe400078e9607 */
[----:B------:R-:W-:Y:S02]  /*2140*/  LOP3.LUT R27, R24, 0xf, RZ, 0xc0, !PT ;  /* 0x0000000f181b7812 */ /* 0x000fe400078ec0ff */
[----:B------:R-:W-:Y:S02]  /*2150*/  SHF.R.U32.HI R29, RZ, 0x4, R30 ;  /* 0x00000004ff1d7819 */ /* 0x000fe4000001161e */
[----:B------:R-:W-:Y:S02]  /*2160*/  LOP3.LUT R28, R31, R4, RZ, 0x3c, !PT ;  /* 0x000000041f1c7212 */ /* 0x000fe400078e3cff */
[----:B-1----:R-:W-:-:S13]  /*2170*/  LOP3.LUT P0, RZ, R25, R2, RZ, 0xc0, !PT ;  /* 0x0000000219ff7212 */ /* 0x002fda000780c0ff */
[----:B------:R-:W-:Y:S05]  /*2180*/  @!P0 BRA `(.L_x_9) ;  /* 0x00000010002c8947 */ /* 0x000fea0003800000 */
[----:B------:R-:W-:Y:S02]  /*2190*/  LOP3.LUT R27, R28, 0x4, RZ, 0xc0, !PT ;  /* 0x000000041c1b7812 */ /* 0x000fe400078ec0ff */
[----:B------:R-:W-:Y:S02]  /*21a0*/  SHF.R.U32.HI R24, RZ, 0x2, R28 ;  /* 0x00000002ff187819 */ /* 0x000fe4000001161c */
[----:B------:R-:W-:Y:S02]  /*21b0*/  SHF.R.U32.HI R29, RZ, R27, R30 ;  /* 0x0000001bff1d7219 */ /* 0x000fe4000001161e */
[----:B------:R-:W-:Y:S02]  /*21c0*/  LOP3.LUT R24, R24, 0x1, RZ, 0xc0, !PT ;  /* 0x0000000118187812 */ /* 0x000fe400078ec0ff */
[----:B------:R-:W-:-:S13]  /*21d0*/  LOP3.LUT P0, R30, R29, 0xf, RZ, 0xc0, !PT ;  /* 0x0000000f1d1e7812 */ /* 0x000fda000780c0ff */
[----:B------:R-:W-:Y:S05]  /*21e0*/  @P0 BRA `(.L_x_10) ;  /* 0x00000004007c0947 */ /* 0x000fea0003800000 */
[----:B------:R-:W-:Y:S01]  /*21f0*/  SHF.R.U32.HI R32, RZ, 0x3, R28 ;  /* 0x00000003ff207819 */ /* 0x000fe2000001161c */
[----:B------:R-:W-:-:S03]  /*2200*/  IMAD.MOV.U32 R0, RZ, RZ, 0x1 ;  /* 0x00000001ff007424 */ /* 0x000fc600078e00ff */
[----:B------:R-:W-:-:S04]  /*2210*/  LOP3.LUT R29, R32, 0xf, RZ, 0xc0, !PT ;  /* 0x0000000f201d7812 */ /* 0x000fc800078ec0ff */
[----:B------:R-:W-:Y:S02]  /*2220*/  SHF.L.U32 R0, R0, R29, RZ ;  /* 0x0000001d00007219 */ /* 0x000fe400000006ff */
[----:B------:R-:W-:Y:S02]  /*2230*/  ISETP.GT.U32.AND P1, PT, R29, 0xc, PT ;  /* 0x0000000c1d00780c */ /* 0x000fe40003f24070 */
[----:B------:R-:W-:-:S04]  /*2240*/  LOP3.LUT P0, RZ, R0, 0x1009, RZ, 0xc0, !PT ;  /* 0x0000100900ff7812 */ /* 0x000fc8000780c0ff */
[----:B------:R-:W-:-:S04]  /*2250*/  PLOP3.LUT P0, PT, P1, P0, PT, 0x8, 0x80 ;  /* 0x000000000080781c */ /* 0x000fc80000f00170 */
[----:B------:R-:W-:-:S13]  /*2260*/  ISETP.EQ.OR P0, PT, R29, 0xf, P0 ;  /* 0x0000000f1d00780c */ /* 0x000fda0000702670 */
[----:B------:R-:W-:Y:S05]  /*2270*/  @P0 BRA `(.L_x_8) ;  /* 0x0000001c00f80947 */ /* 0x000fea0003800000 */
[----:B------:R-:W-:Y:S02]  /*2280*/  SHF.R.U32.HI R0, RZ, 0x3, R29 ;  /* 0x00000003ff007819 */ /* 0x000fe4000001161d */
[----:B------:R-:W-:Y:S02]  /*2290*/  LOP3.LUT R31, R32, 0x1, RZ, 0xc0, !PT ;  /* 0x00000001201f7812 */ /* 0x000fe400078ec0ff */
[----:B------:R-:W-:Y:S02]  /*22a0*/  LOP3.LUT P0, R30, R21, 0x79, RZ, 0xc0, !PT ;  /* 0x00000079151e7812 */ /* 0x000fe4000780c0ff */
[----:B------:R-:W-:Y:S01]  /*22b0*/  SHF.R.U32.HI R33, RZ, 0x5, R28 ;  /* 0x00000005ff217819 */ /* 0x000fe2000001161c */
[----:B------:R-:W-:-:S03]  /*22c0*/  IMAD.IADD R31, R31, 0x1, -R0 ;  /* 0x000000011f1f7824 */ /* 0x000fc600078e0a00 */
[----:B------:R-:W-:Y:S02]  /*22d0*/  LOP3.LUT R33, R33, 0x1, RZ, 0xc0, !PT ;  /* 0x0000000121217812 */ /* 0x000fe400078ec0ff */
[C---:B------:R-:W-:Y:S02]  /*22e0*/  ISETP.GT.AND P1, PT, R31.reuse, RZ, PT ;  /* 0x000000ff1f00720c */ /* 0x040fe40003f24270 */
[----:B------:R-:W-:Y:S01]  /*22f0*/  ISETP.LT.AND P0, PT, R31, RZ, !P0 ;  /* 0x000000ff1f00720c */ /* 0x000fe20004701270 */
[----:B------:R-:W-:Y:S01]  /*2300*/  IMAD.IADD R33, R33, 0x1, -R0 ;  /* 0x0000000121217824 */ /* 0x000fe200078e0a00 */
[----:B------:R-:W-:Y:S02]  /*2310*/  ISETP.EQ.AND P1, PT, R30, 0x79, P1 ;  /* 0x000000791e00780c */ /* 0x000fe40000f22270 */
[----:B------:R-:W-:Y:S02]  /*2320*/  SHF.R.U32.HI R30, RZ, 0x4, R28 ;  /* 0x00000004ff1e7819 */ /* 0x000fe4000001161c */
[----:B------:R-:W-:-:S02]  /*2330*/  PLOP3.LUT P0, PT, P0, P1, PT, 0xf8, 0x8f ;  /* 0x00000000008f781c */ /* 0x000fc40000703f70 */
[----:B------:R-:W-:-:S05]  /*2340*/  LOP3.LUT R31, R30, 0x1, RZ, 0xc0, !PT ;  /* 0x000000011e1f7812 */ /* 0x000fca00078ec0ff */
[----:B------:R-:W-:-:S06]  /*2350*/  IMAD.IADD R31, R31, 0x1, -R0 ;  /* 0x000000011f1f7824 */ /* 0x000fcc00078e0a00 */
        /* <DEDUP_REMOVED lines=14> */
[----:B------:R-:W-:Y:S01]  /*2440*/  IMAD R0, R24, 0xf, RZ ;  /* 0x0000000f18007824 */ /* 0x000fe200078e02ff */
[----:B------:R-:W-:-:S04]  /*2450*/  SHF.R.U32.HI R28, RZ, 0x6, R28 ;  /* 0x00000006ff1c7819 */ /* 0x000fc8000001161c */
[----:B------:R-:W-:Y:S02]  /*2460*/  LOP3.LUT R28, R28, 0x1, RZ, 0xc0, !PT ;  /* 0x000000011c1c7812 */ /* 0x000fe400078ec0ff */
[----:B------:R-:W-:-:S03]  /*2470*/  LOP3.LUT R0, R0, R29, RZ, 0x3c, !PT ;  /* 0x0000001d00007212 */ /* 0x000fc600078e3cff */
[----:B------:R-:W-:Y:S02]  /*2480*/  IMAD.MOV R28, RZ, RZ, -R28 ;  /* 0x000000ffff1c7224 */ /* 0x000fe400078e0a1c */
[----:B------:R-:W-:-:S04]  /*2490*/  @P0 LOP3.LUT R29, R32, 0x7, RZ, 0xc, !PT ;  /* 0x00000007201d0812 */ /* 0x000fc800078e0cff */
[----:B------:R-:W-:-:S05]  /*24a0*/  LOP3.LUT R26, R29, R26, R28, 0x60, !PT ;  /* 0x0000001a1d1a7212 */ /* 0x000fca00078e601c */
[C---:B------:R-:W-:Y:S02]  /*24b0*/  IMAD.SHL.U32 R28, R26.reuse, 0x8, RZ ;  /* 0x000000081a1c7824 */ /* 0x040fe400078e00ff */
[C---:B------:R-:W-:Y:S02]  /*24c0*/  IMAD.SHL.U32 R31, R26.reuse, 0x40, RZ ;  /* 0x000000401a1f7824 */ /* 0x040fe400078e00ff */
[----:B------:R-:W-:-:S05]  /*24d0*/  IMAD.SHL.U32 R26, R26, 0x200, RZ ;  /* 0x000002001a1a7824 */ /* 0x000fca00078e00ff */
[----:B------:R-:W-:-:S04]  /*24e0*/  LOP3.LUT R26, R26, R28, R31, 0xfe, !PT ;  /* 0x0000001c1a1a7212 */ /* 0x000fc800078efe1f */
[----:B------:R-:W-:-:S05]  /*24f0*/  LOP3.LUT R26, R26, 0x888, RZ, 0xc0, !PT ;  /* 0x000008881a1a7812 */ /* 0x000fca00078ec0ff */
[----:B------:R-:W-:-:S04]  /*2500*/  @P0 IMAD.MOV R26, RZ, RZ, -R26 ;  /* 0x000000ffff1a0224 */ /* 0x000fc800078e0a1a */
[----:B------:R-:W-:-:S05]  /*2510*/  IMAD.IADD R28, R21, 0x1, R26 ;  /* 0x00000001151c7824 */ /* 0x000fca00078e021a */
[----:B------:R-:W-:-:S04]  /*2520*/  LOP3.LUT R28, R28, R29, RZ, 0x3c, !PT ;  /* 0x0000001d1c1c7212 */ /* 0x000fc800078e3cff */
[C---:B------:R-:W-:Y:S01]  /*2530*/  LOP3.LUT R26, R28.reuse, 0xfffffffc, RZ, 0xc0, !PT ;  /* 0xfffffffc1c1a7812 */ /* 0x040fe200078ec0ff */
[----:B------:R-:W-:-:S04]  /*2540*/  IMAD.SHL.U32 R29, R28, 0x8, RZ ;  /* 0x000000081c1d7824 */ /* 0x000fc800078e00ff */
[----:B------:R-:W-:Y:S01]  /*2550*/  IMAD.IADD R26, R15, 0x1, R26 ;  /* 0x000000010f1a7824 */ /* 0x000fe200078e021a */
[----:B------:R-:W-:-:S04]  /*2560*/  LOP3.LUT R29, R29, 0x18, RZ, 0xc0, !PT ;  /* 0x000000181d1d7812 */ /* 0x000fc800078ec0ff */
[----:B------:R-:W0:Y:S02]  /*2570*/  LDS R30, [R26] ;  /* 0x000000001a1e7984 */ /* 0x000e240000000800 */
[----:B0-----:R-:W-:-:S04]  /*2580*/  SHF.R.U32.HI R31, RZ, R29, R30 ;  /* 0x0000001dff1f7219 */ /* 0x001fc8000001161e */
[----:B------:R-:W-:-:S13]  /*2590*/  LOP3.LUT P0, RZ, R31, 0xff, RZ, 0xc0, !PT ;  /* 0x000000ff1fff7812 */ /* 0x000fda000780c0ff */
[----:B------:R-:W-:Y:S05]  /*25a0*/  @P0 BRA `(.L_x_8) ;  /* 0x0000001c002c0947 */ /* 0x000fea0003800000 */
[----:B------:R-:W-:Y:S01]  /*25b0*/  IMAD.SHL.U32 R23, R23, 0x2, RZ ;  /* 0x0000000217177824 */ /* 0x000fe200078e00ff */
[----:B------:R-:W-:Y:S01]  /*25c0*/  LOP3.LUT R32, R24, 0x1, RZ, 0x3c, !PT ;  /* 0x0000000118207812 */ /* 0x000fe200078e3cff */
[----:B------:R-:W-:Y:S01]  /*25d0*/  IMAD.MOV.U32 R33, RZ, RZ, 0x3 ;  /* 0x00000003ff217424 */ /* 0x000fe200078e00ff */
[----:B------:R-:W-:Y:S02]  /*25e0*/  LOP3.LUT R21, R28, R21, RZ, 0x3c, !PT ;  /* 0x000000151c157212 */ /* 0x000fe400078e3cff */
[----:B------:R-:W-:Y:S01]  /*25f0*/  LOP3.LUT R34, R23, 0xe, RZ, 0xc0, !PT ;  /* 0x0000000e17227812 */ /* 0x000fe200078ec0ff */
[----:B------:R-:W-:Y:S01]  /*2600*/  IMAD R29, R32, 0x4, R29 ;  /* 0x00000004201d7824 */ /* 0x000fe200078e021d */
[----:B------:R-:W-:Y:S02]  /*2610*/  LOP3.LUT R27, R10, R27, RZ, 0xfc, !PT ;  /* 0x0000001b0a1b7212 */ /* 0x000fe400078efcff */
[----:B------:R-:W-:Y:S02]  /*2620*/  SHF.R.U32.HI R23, RZ, R34, R25 ;  /* 0x00000022ff177219 */ /* 0x000fe40000011619 */
[----:B------:R-:W-:-:S02]  /*2630*/  ISETP.GT.U32.AND P0, PT, R21, 0x3, PT ;  /* 0x000000031500780c */ /* 0x000fc40003f04070 */
[----:B------:R-:W-:Y:S02]  /*2640*/  LOP3.LUT R23, R23, 0x3, RZ, 0xc0, !PT ;  /* 0x0000000317177812 */ /* 0x000fe400078ec0ff */
[----:B------:R-:W-:Y:S02]  /*2650*/  SHF.L.U32 R10, R0, R27, RZ ;  /* 0x0000001b000a7219 */ /* 0x000fe400000006ff */
[--C-:B------:R-:W-:Y:S02]  /*2660*/  SHF.R.U32.HI R31, RZ, R32, R23.reuse ;  /* 0x00000020ff1f7219 */ /* 0x100fe40000011617 */
[----:B------:R-:W-:Y:S02]  /*2670*/  SHF.R.U32.HI R23, RZ, R24, R23 ;  /* 0x00000018ff177219 */ /* 0x000fe40000011617 */
[----:B------:R-:W-:Y:S02]  /*2680*/  LOP3.LUT R31, R31, 0x1, RZ, 0xc0, !PT ;  /* 0x000000011f1f7812 */ /* 0x000fe400078ec0ff */
[----:B------:R-:W-:-:S02]  /*2690*/  LOP3.LUT R23, R23, 0x1, RZ, 0xc0, !PT ;  /* 0x0000000117177812 */ /* 0x000fc400078ec0ff */
[-C--:B------:R-:W-:Y:S02]  /*26a0*/  SHF.L.U32 R31, R31, R34.reuse, RZ ;  /* 0x000000221f1f7219 */ /* 0x080fe400000006ff */
[----:B------:R-:W-:Y:S01]  /*26b0*/  SHF.L.U32 R34, R33, R34, RZ ;  /* 0x0000002221227219 */ /* 0x000fe200000006ff */
[----:B------:R-:W-:Y:S01]  /*26c0*/  IMAD.SHL.U32 R33, R28, 0x2, RZ ;  /* 0x000000021c217824 */ /* 0x000fe200078e00ff */
[----:B------:R-:W-:Y:S02]  /*26d0*/  LOP3.LUT R13, R13, R10, RZ, 0xfc, !PT ;  /* 0x0000000a0d0d7212 */ /* 0x000fe400078efcff */
[----:B------:R-:W-:Y:S02]  /*26e0*/  LOP3.LUT R31, R31, R25, R34, 0xf4, !PT ;  /* 0x000000191f1f7212 */ /* 0x000fe400078ef422 */
[----:B------:R-:W-:Y:S02]  /*26f0*/  SHF.R.U32.HI R25, RZ, 0x1, R28 ;  /* 0x00000001ff197819 */ /* 0x000fe4000001161c */
[----:B------:R-:W-:-:S02]  /*2700*/  LOP3.LUT R31, R31, R2, RZ, 0x30, !PT ;  /* 0x000000021f1f7212 */ /* 0x000fc400078e30ff */
[----:B------:R-:W-:Y:S02]  /*2710*/  LOP3.LUT R2, R25, 0x7ffffffc, RZ, 0xc0, !PT ;  /* 0x7ffffffc19027812 */ /* 0x000fe400078ec0ff */
[----:B------:R-:W-:Y:S01]  /*2720*/  LOP3.LUT R24, R33, 0xe, RZ, 0xc0, !PT ;  /* 0x0000000e21187812 */ /* 0x000fe200078ec0ff */
[----:B------:R-:W-:Y:S01]  /*2730*/  STS [R22], R31 ;  /* 0x0000001f16007388 */ /* 0x000fe20000000800 */
[----:B------:R-:W-:Y:S02]  /*2740*/  SHF.L.U32 R29, R0, R29, RZ ;  /* 0x0000001d001d7219 */ /* 0x000fe400000006ff */
[----:B------:R-:W-:Y:S01]  /*2750*/  SHF.L.U32 R24, R23, R24, RZ ;  /* 0x0000001817187219 */ /* 0x000fe200000006ff */
[----:B------:R-:W0:Y:S03]  /*2760*/  LDS R25, [R2+UR8] ;  /* 0x0000000802197984 */ /* 0x000e260008000800 */
[----:B0-----:R-:W-:-:S05]  /*2770*/  LOP3.LUT R25, R25, R24, RZ, 0xfc, !PT ;  /* 0x0000001819197212 */ /* 0x001fca00078efcff */
[----:B------:R-:W-:Y:S04]  /*2780*/  STS [R2+UR8], R25 ;  /* 0x0000001902007988 */ /* 0x000fe80008000808 */
[----:B------:R-:W-:Y:S04]  /*2790*/  STS [R20], R13 ;  /* 0x0000000d14007388 */ /* 0x000fe80000000800 */
[----:B------:R-:W0:Y:S02]  /*27a0*/  @!P0 LDS R30, [R26] ;  /* 0x000000001a1e8984 */ /* 0x000e240000000800 */
[----:B0-----:R-:W-:-:S05]  /*27b0*/  LOP3.LUT R29, R30, R29, RZ, 0xfc, !PT ;  /* 0x0000001d1e1d7212 */ /* 0x001fca00078efcff */
[----:B------:R2:W-:Y:S01]  /*27c0*/  STS [R26], R29 ;  /* 0x0000001d1a007388 */ /* 0x0005e20000000800 */
[----:B------:R-:W-:Y:S05]  /*27d0*/  BRA `(.L_x_8) ;  /* 0x0000001800a07947 */ /* 0x000fea0003800000 */
.L_x_10:
[----:B------:R-:W-:Y:S01]  /*27e0*/  IMAD R31, R24, 0xf, RZ ;  /* 0x0000000f181f7824 */ /* 0x000fe200078e02ff */
[----:B------:R-:W-:-:S04]  /*27f0*/  LOP3.LUT P0, R0, R21, 0x79, RZ, 0xc0, !PT ;  /* 0x0000007915007812 */ /* 0x000fc8000780c0ff */
[----:B------:R-:W-:-:S04]  /*2800*/  LOP3.LUT R31, R30, R31, RZ, 0x3c, !PT ;  /* 0x0000001f1e1f7212 */ /* 0x000fc800078e3cff */
[----:B------:R-:W-:Y:S02]  /*2810*/  SHF.R.U32.HI R32, RZ, 0x3, R31 ;  /* 0x00000003ff207819 */ /* 0x000fe4000001161f */
[----:B------:R-:W-:-:S05]  /*2820*/  LOP3.LUT R33, R31, 0x1, RZ, 0xc0, !PT ;  /* 0x000000011f217812 */ /* 0x000fca00078ec0ff */
[----:B------:R-:W-:-:S05]  /*2830*/  IMAD.IADD R33, R33, 0x1, -R32 ;  /* 0x0000000121217824 */ /* 0x000fca00078e0a20 */
[C---:B------:R-:W-:Y:S02]  /*2840*/  ISETP.GT.AND P1, PT, R33.reuse, RZ, PT ;  /* 0x000000ff2100720c */ /* 0x040fe40003f24270 */
[----:B------:R-:W-:Y:S02]  /*2850*/  ISETP.LT.AND P0, PT, R33, RZ, !P0 ;  /* 0x000000ff2100720c */ /* 0x000fe40004701270 */
[----:B------:R-:W-:-:S04]  /*2860*/  ISETP.EQ.AND P1, PT, R0, 0x79, P1 ;  /* 0x000000790000780c */ /* 0x000fc80000f22270 */
[----:B------:R-:W-:-:S13]  /*2870*/  PLOP3.LUT P0, PT, P0, P1, PT, 0xf8, 0x8f ;  /* 0x00000000008f781c */ /* 0x000fda0000703f70 */
[----:B------:R-:W-:Y:S05]  /*2880*/  @P0 BRA `(.L_x_8) ;  /* 0x0000001800740947 */ /* 0x000fea0003800000 */
[----:B------:R-:W-:-:S04]  /*2890*/  SHF.R.U32.HI R0, RZ, 0x1, R31 ;  /* 0x00000001ff007819 */ /* 0x000fc8000001161f */
[----:B------:R-:W-:Y:S02]  /*28a0*/  LOP3.LUT R33, R0, 0x1, RZ, 0xc0, !PT ;  /* 0x0000000100217812 */ /* 0x000fe400078ec0ff */
[----:B------:R-:W-:-:S03]  /*28b0*/  LOP3.LUT P0, R0, R21, 0x782, RZ, 0xc0, !PT ;  /* 0x0000078215007812 */ /* 0x000fc6000780c0ff */
        /* <DEDUP_REMOVED lines=15> */
[----:B------:R-:W-:-:S05]  /*29b0*/  LOP3.LUT R0, R30, 0xc, RZ, 0xc0, !PT ;  /* 0x0000000c1e007812 */ /* 0x000fca00078ec0ff */
[----:B------:R-:W-:-:S06]  /*29c0*/  IMAD.IADD R0, R1, 0x1, R0 ;  /* 0x0000000101007824 */ /* 0x000fcc00078e0200 */
[----:B------:R-:W2:Y:S01]  /*29d0*/  LDL R0, [R0] ;  /* 0x0000000000007983 */ /* 0x000ea20000100800 */
[----:B------:R-:W-:Y:S01]  /*29e0*/  IMAD.SHL.U32 R33, R29, 0x8, RZ ;  /* 0x000000081d217824 */ /* 0x000fe200078e00ff */
[----:B------:R-:W-:Y:S01]  /*29f0*/  LOP3.LUT P2, RZ, R31, 0x8, RZ, 0xc0, !PT ;  /* 0x000000081fff7812 */ /* 0x000fe2000784c0ff */
[C---:B------:R-:W-:Y:S01]  /*2a00*/  IMAD.SHL.U32 R34, R28.reuse, 0x4, RZ ;  /* 0x000000041c227824 */ /* 0x040fe200078e00ff */
[----:B------:R-:W-:Y:S01]  /*2a10*/  LOP3.LUT P1, RZ, R28, 0x2, RZ, 0xc0, !PT ;  /* 0x000000021cff7812 */ /* 0x000fe2000782c0ff */
[----:B------:R-:W-:Y:S01]  /*2a20*/  IMAD.MOV R32, RZ, RZ, -R32 ;  /* 0x000000ffff207224 */ /* 0x000fe200078e0a20 */
[----:B------:R-:W-:-:S04]  /*2a30*/  LOP3.LUT R33, R33, 0x18, RZ, 0xc0, !PT ;  /* 0x0000001821217812 */ /* 0x000fc800078ec0ff */
[----:B------:R-:W-:-:S05]  /*2a40*/  LOP3.LUT R33, R33, 0x4, R34, 0xf8, !PT ;  /* 0x0000000421217812 */ /* 0x000fca00078ef822 */
[----:B------:R-:W-:-:S04]  /*2a50*/  @P2 LOP3.LUT R31, R31, 0x7, RZ, 0xc, !PT ;  /* 0x000000071f1f2812 */ /* 0x000fc800078e0cff */
[----:B------:R-:W-:-:S05]  /*2a60*/  LOP3.LUT R26, R31, R26, R32, 0x60, !PT ;  /* 0x0000001a1f1a7212 */ /* 0x000fca00078e6020 */
[C---:B------:R-:W-:Y:S01]  /*2a70*/  IMAD.SHL.U32 R35, R26.reuse, 0x40, RZ ;  /* 0x000000401a237824 */ /* 0x040fe200078e00ff */
[----:B--2---:R-:W-:Y:S01]  /*2a80*/  SHF.R.U32.HI R33, RZ, R33, R0 ;  /* 0x00000021ff217219 */ /* 0x004fe20000011600 */
[C---:B------:R-:W-:Y:S02]  /*2a90*/  IMAD.SHL.U32 R0, R26.reuse, 0x8, RZ ;  /* 0x000000081a007824 */ /* 0x040fe400078e00ff */
[----:B------:R-:W-:Y:S01]  /*2aa0*/  IMAD.SHL.U32 R26, R26, 0x200, RZ ;  /* 0x000002001a1a7824 */ /* 0x000fe200078e00ff */
[----:B------:R-:W-:-:S04]  /*2ab0*/  LOP3.LUT R33, R33, 0xf, RZ, 0xc0, !PT ;  /* 0x0000000f21217812 */ /* 0x000fc800078ec0ff */
[----:B------:R-:W-:Y:S02]  /*2ac0*/  LOP3.LUT R30, R30, 0xf, R33, 0xf6, !PT ;  /* 0x0000000f1e1e7812 */ /* 0x000fe400078ef621 */
[----:B------:R-:W-:Y:S02]  /*2ad0*/  LOP3.LUT R0, R26, R0, R35, 0xfe, !PT ;  /* 0x000000001a007212 */ /* 0x000fe400078efe23 */
[----:B------:R-:W-:Y:S02]  /*2ae0*/  ISETP.NE.AND P0, PT, R30, 0xf, PT ;  /* 0x0000000f1e00780c */ /* 0x000fe40003f05270 */
[----:B------:R-:W-:Y:S02]  /*2af0*/  LOP3.LUT R26, R0, 0x888, RZ, 0xc0, !PT ;  /* 0x00000888001a7812 */ /* 0x000fe400078ec0ff */
[----:B------:R-:W-:-:S03]  /*2b00*/  LOP3.LUT R0, R33, 0xf, RZ, 0x3c, !PT ;  /* 0x0000000f21007812 */ /* 0x000fc600078e3cff */
[----:B------:R-:W-:Y:S01]  /*2b10*/  @P2 IMAD.MOV R26, RZ, RZ, -R26 ;  /* 0x000000ffff1a2224 */ /* 0x000fe200078e0a1a */
[----:B------:R-:W-:-:S03]  /*2b20*/  ISETP.NE.AND P2, PT, R24, RZ, PT ;  /* 0x000000ff1800720c */ /* 0x000fc60003f45270 */
[----:B------:R-:W-:Y:S02]  /*2b30*/  IMAD.IADD R26, R21, 0x1, R26 ;  /* 0x00000001151a7824 */ /* 0x000fe400078e021a */
[----:B------:R-:W-:-:S03]  /*2b40*/  @!P0 LOP3.LUT R30, R0, R29, RZ, 0xc0, !PT ;  /* 0x0000001d001e8212 */ /* 0x000fc600078ec0ff */
[----:B------:R-:W-:Y:S02]  /*2b50*/  LOP3.LUT R26, R26, R31, RZ, 0x3c, !PT ;  /* 0x0000001f1a1a7212 */ /* 0x000fe400078e3cff */
[----:B------:R-:W-:Y:S02]  /*2b60*/  SEL R0, R30, R33, !P1 ;  /* 0x000000211e007207 */ /* 0x000fe40004800000 */
[----:B------:R-:W-:Y:S02]  /*2b70*/  SEL R33, R33, R30, !P1 ;  /* 0x0000001e21217207 */ /* 0x000fe40004800000 */
[----:B------:R-:W-:Y:S02]  /*2b80*/  SHF.R.U32.HI R29, RZ, 0x3, R0 ;  /* 0x00000003ff1d7819 */ /* 0x000fe40000011600 */
[C---:B------:R-:W-:Y:S02]  /*2b90*/  LOP3.LUT P3, RZ, R0.reuse, 0x8, RZ, 0xc0, !PT ;  /* 0x0000000800ff7812 */ /* 0x040fe4000786c0ff */
[C---:B------:R-:W-:Y:S01]  /*2ba0*/  LOP3.LUT R31, R0.reuse, 0x7, RZ, 0xc, !PT ;  /* 0x00000007001f7812 */ /* 0x040fe200078e0cff */
[----:B------:R-:W-:Y:S01]  /*2bb0*/  IMAD.MOV R32, RZ, RZ, -R29 ;  /* 0x000000ffff207224 */ /* 0x000fe200078e0a1d */
[----:B------:R-:W-:-:S02]  /*2bc0*/  LOP3.LUT R34, R0, 0x1, RZ, 0xc0, !PT ;  /* 0x0000000100227812 */ /* 0x000fc400078ec0ff */
[----:B------:R-:W-:Y:S02]  /*2bd0*/  SEL R28, R0, R31, !P3 ;  /* 0x0000001f001c7207 */ /* 0x000fe40005800000 */
[----:B------:R-:W-:Y:S01]  /*2be0*/  SEL R31, R21, R26, !P2 ;  /* 0x0000001a151f7207 */ /* 0x000fe20005000000 */
[----:B------:R-:W-:-:S03]  /*2bf0*/  IMAD.IADD R34, R34, 0x1, -R29 ;  /* 0x0000000122227824 */ /* 0x000fc600078e0a1d */
[----:B------:R-:W-:Y:S02]  /*2c00*/  LOP3.LUT R32, R28, R31, R32, 0x60, !PT ;  /* 0x0000001f1c207212 */ /* 0x000fe400078e6020 */
[----:B------:R-:W-:-:S03]  /*2c10*/  ISETP.GT.AND P1, PT, R34, RZ, PT ;  /* 0x000000ff2200720c */ /* 0x000fc60003f24270 */
[C---:B------:R-:W-:Y:S02]  /*2c20*/  IMAD.SHL.U32 R30, R32.reuse, 0x8, RZ ;  /* 0x00000008201e7824 */ /* 0x040fe400078e00ff */
[----:B------:R-:W-:-:S03]  /*2c30*/  IMAD.SHL.U32 R35, R32, 0x40, RZ ;  /* 0x0000004020237824 */ /* 0x000fc600078e00ff */
[----:B------:R-:W-:-:S04]  /*2c40*/  LOP3.LUT R30, R30, 0x8, RZ, 0xc0, !PT ;  /* 0x000000081e1e7812 */ /* 0x000fc800078ec0ff */
[----:B------:R-:W-:Y:S01]  /*2c50*/  LOP3.LUT R30, R30, 0x80, R35, 0xf8, !PT ;  /* 0x000000801e1e7812 */ /* 0x000fe200078ef823 */
[----:B------:R-:W-:Y:S01]  /*2c60*/  IMAD.SHL.U32 R35, R32, 0x200, RZ ;  /* 0x0000020020237824 */ /* 0x000fe200078e00ff */
[----:B------:R-:W-:-:S04]  /*2c70*/  LOP3.LUT P0, R32, R31, 0x79, RZ, 0xc0, !PT ;  /* 0x000000791f207812 */ /* 0x000fc8000780c0ff */
[----:B------:R-:W-:Y:S02]  /*2c80*/  ISETP.LT.AND P0, PT, R34, RZ, !P0 ;  /* 0x000000ff2200720c */ /* 0x000fe40004701270 */
[----:B------:R-:W-:Y:S02]  /*2c90*/  ISETP.EQ.AND P1, PT, R32, 0x79, P1 ;  /* 0x000000792000780c */ /* 0x000fe40000f22270 */
[----:B------:R-:W-:Y:S02]  /*2ca0*/  LOP3.LUT R30, R30, 0x800, R35, 0xf8, !PT ;  /* 0x000008001e1e7812 */ /* 0x000fe400078ef823 */
[----:B------:R-:W-:-:S03]  /*2cb0*/  PLOP3.LUT P0, PT, P0, P1, PT, 0xf8, 0x8f ;  /* 0x00000000008f781c */ /* 0x000fc60000703f70 */
[----:B------:R-:W-:-:S04]  /*2cc0*/  @P3 IMAD.MOV R30, RZ, RZ, -R30 ;  /* 0x000000ffff1e3224 */ /* 0x000fc800078e0a1e */
[----:B------:R-:W-:-:S05]  /*2cd0*/  IMAD.IADD R35, R31, 0x1, R30 ;  /* 0x000000011f237824 */ /* 0x000fca00078e021e */
[----:B------:R-:W-:Y:S01]  /*2ce0*/  LOP3.LUT R28, R35, R28, RZ, 0x3c, !PT ;  /* 0x0000001c231c7212 */ /* 0x000fe200078e3cff */
[----:B------:R-:W-:Y:S06]  /*2cf0*/  @P0 BRA `(.L_x_8) ;  /* 0x0000001400580947 */ /* 0x000fec0003800000 */
[----:B------:R-:W-:-:S04]  /*2d00*/  SHF.R.U32.HI R30, RZ, 0x1, R0 ;  /* 0x00000001ff1e7819 */ /* 0x000fc80000011600 */
[----:B------:R-:W-:-:S05]  /*2d10*/  LOP3.LUT R30, R30, 0x1, RZ, 0xc0, !PT ;  /* 0x000000011e1e7812 */ /* 0x000fca00078ec0ff */
[----:B------:R-:W-:-:S05]  /*2d20*/  IMAD.IADD R32, R30, 0x1, -R29 ;  /* 0x000000011e207824 */ /* 0x000fca00078e0a1d */
[----:B------:R-:W-:Y:S02]  /*2d30*/  ISETP.LT.AND P1, PT, R32, RZ, PT ;  /* 0x000000ff2000720c */ /* 0x000fe40003f21270 */
[----:B------:R-:W-:-:S13]  /*2d40*/  LOP3.LUT P0, R32, R31, 0x782, RZ, 0xc0, !PT ;  /* 0x000007821f207812 */ /* 0x000fda000780c0ff */
[----:B------:R-:W-:Y:S05]  /*2d50*/  @!P0 BRA P1, `(.L_x_8) ;  /* 0x0000001400408947 */ /* 0x000fea0000800000 */
[----:B------:R-:W-:Y:S01]  /*2d60*/  IMAD.IADD R30, R30, 0x1, -R29 ;  /* 0x000000011e1e7824 */ /* 0x000fe200078e0a1d */
[----:B------:R-:W-:-:S04]  /*2d70*/  ISETP.EQ.AND P1, PT, R32, 0x782, PT ;  /* 0x000007822000780c */ /* 0x000fc80003f22270 */
[----:B------:R-:W-:-:S13]  /*2d80*/  ISETP.GT.AND P0, PT, R30, RZ, PT ;  /* 0x000000ff1e00720c */ /* 0x000fda0003f04270 */
[----:B------:R-:W-:Y:S05]  /*2d90*/  @P0 BRA P1, `(.L_x_8) ;  /* 0x0000001400300947 */ /* 0x000fea0000800000 */
[----:B------:R-:W-:Y:S02]  /*2da0*/  SHF.R.U32.HI R30, RZ, 0x2, R0 ;  /* 0x00000002ff1e7819 */ /* 0x000fe40000011600 */
[----:B------:R-:W-:Y:S02]  /*2db0*/  LOP3.LUT P0, R31, R31, 0x7804, RZ, 0xc0, !PT ;  /* 0x000078041f1f7812 */ /* 0x000fe4000780c0ff */
[----:B------:R-:W-:-:S05]  /*2dc0*/  LOP3.LUT R30, R30, 0x1, RZ, 0xc0, !PT ;  /* 0x000000011e1e7812 */ /* 0x000fca00078ec0ff */
[----:B------:R-:W-:-:S05]  /*2dd0*/  IMAD.IADD R30, R30, 0x1, -R29 ;  /* 0x000000011e1e7824 */ /* 0x000fca00078e0a1d */
[C---:B------:R-:W-:Y:S02]  /*2de0*/  ISETP.GT.AND P1, PT, R30.reuse, RZ, PT ;  /* 0x000000ff1e00720c */ /* 0x040fe40003f24270 */
[----:B------:R-:W-:Y:S02]  /*2df0*/  ISETP.LT.AND P0, PT, R30, RZ, !P0 ;  /* 0x000000ff1e00720c */ /* 0x000fe40004701270 */
[----:B------:R-:W-:-:S04]  /*2e00*/  ISETP.EQ.AND P1, PT, R31, 0x7804, P1 ;  /* 0x000078041f00780c */ /* 0x000fc80000f22270 */
[----:B------:R-:W-:-:S13]  /*2e10*/  PLOP3.LUT P0, PT, P0, P1, PT, 0xf8, 0x8f ;  /* 0x00000000008f781c */ /* 0x000fda0000703f70 */
[----:B------:R-:W-:Y:S05]  /*2e20*/  @P0 BRA `(.L_x_8) ;  /* 0x00000014000c0947 */ /* 0x000fea0003800000 */
[----:B------:R-:W-:Y:S01]  /*2e30*/  ULEA UR5, UR18, UR9, 0x18 ;  /* 0x0000000912057291 */ /* 0x000fe2000f8ec0ff */
[C---:B------:R-:W-:Y:S01]  /*2e40*/  LOP3.LUT R30, R28.reuse, 0xfffffffc, RZ, 0xc0, !PT ;  /* 0xfffffffc1c1e7812 */ /* 0x040fe200078ec0ff */
[----:B------:R-:W-:-:S04]  /*2e50*/  IMAD.SHL.U32 R31, R28, 0x8, RZ ;  /* 0x000000081c1f7824 */ /* 0x000fc800078e00ff */
[----:B------:R-:W-:Y:S01]  /*2e60*/  IMAD.U32 R15, RZ, RZ, UR5 ;  /* 0x00000005ff0f7e24 */ /* 0x000fe2000f8e00ff */
[----:B------:R-:W-:-:S03]  /*2e70*/  LOP3.LUT R32, R31, 0x18, RZ, 0xc0, !PT ;  /* 0x000000181f207812 */ /* 0x000fc600078ec0ff */
[----:B------:R-:W-:-:S05]  /*2e80*/  IMAD.IADD R29, R15, 0x1, R30 ;  /* 0x000000010f1d7824 */ /* 0x000fca00078e021e */
[----:B------:R-:W0:Y:S02]  /*2e90*/  LDS R30, [R29] ;  /* 0x000000001d1e7984 */ /* 0x000e240000000800 */
[----:B0-----:R-:W-:-:S04]  /*2ea0*/  SHF.R.U32.HI R31, RZ, R32, R30 ;  /* 0x00000020ff1f7219 */ /* 0x001fc8000001161e */
[----:B------:R-:W-:-:S13]  /*2eb0*/  LOP3.LUT P0, RZ, R31, 0xff, RZ, 0xc0, !PT ;  /* 0x000000ff1fff7812 */ /* 0x000fda000780c0ff */
[----:B------:R-:W-:Y:S05]  /*2ec0*/  @P0 BRA `(.L_x_8) ;  /* 0x0000001000e40947 */ /* 0x000fea0003800000 */
[----:B------:R-:W-:Y:S01]  /*2ed0*/  LOP3.LUT R21, R28, R21, RZ, 0x3c, !PT ;  /* 0x000000151c157212 */ /* 0x000fe200078e3cff */
[----:B------:R-:W-:Y:S02]  /*2ee0*/  IMAD R31, R0, 0x10, R33 ;  /* 0x00000010001f7824 */ /* 0x000fe400078e0221 */
[----:B------:R-:W-:Y:S01]  /*2ef0*/  IMAD.SHL.U32 R33, R33, 0x10, RZ ;  /* 0x0000001021217824 */ /* 0x000fe200078e00ff */
[----:B------:R-:W-:Y:S01]  /*2f00*/  ISETP.GT.U32.AND P0, PT, R21, 0x3, PT ;  /* 0x000000031500780c */ /* 0x000fe20003f04070 */
[----:B------:R-:W-:Y:S01]  /*2f10*/  IMAD.MOV.U32 R21, RZ, RZ, 0xf ;  /* 0x0000000fff157424 */ /* 0x000fe200078e00ff */
[----:B------:R-:W-:Y:S01]  /*2f20*/  SHF.L.U32 R31, R31, R32, RZ ;  /* 0x000000201f1f7219 */ /* 0x000fe200000006ff */
[----:B------:R-:W-:Y:S01]  /*2f30*/  IMAD.SHL.U32 R23, R23, 0x2, RZ ;  /* 0x0000000217177824 */ /* 0x000fe200078e00ff */
[----:B------:R-:W-:Y:S02]  /*2f40*/  LOP3.LUT R32, R10, R27, RZ, 0xfc, !PT ;  /* 0x0000001b0a207212 */ /* 0x000fe400078efcff */
[----:B------:R-:W-:-:S02]  /*2f50*/  SEL R27, R0, R33, !P2 ;  /* 0x00000021001b7207 */ /* 0x000fc40005000000 */
[----:B------:R-:W-:Y:S02]  /*2f60*/  SHF.L.U32 R32, R21, R32, RZ ;  /* 0x0000002015207219 */ /* 0x000fe400000006ff */
[-C--:B------:R-:W-:Y:S02]  /*2f70*/  SHF.L.U32 R27, R27, R10.reuse, RZ ;  /* 0x0000000a1b1b7219 */ /* 0x080fe400000006ff */
[----:B------:R-:W-:Y:S02]  /*2f80*/  LOP3.LUT R31, R30, R31, RZ, 0xfc, !PT ;  /* 0x0000001f1e1f7212 */ /* 0x000fe400078efcff */
[----:B------:R-:W-:Y:S01]  /*2f90*/  LOP3.LUT R35, R27, R13, R32, 0xf4, !PT ;  /* 0x0000000d1b237212 */ /* 0x000fe200078ef420 */
[----:B------:R-:W-:Y:S01]  /*2fa0*/  @!P0 IMAD.MOV.U32 R13, RZ, RZ, 0xff ;  /* 0x000000ffff0d8424 */ /* 0x000fe200078e00ff */
[C---:B------:R-:W-:Y:S01]  /*2fb0*/  LOP3.LUT R30, R26.reuse, 0xfffffffc, RZ, 0xc0, !PT ;  /* 0xfffffffc1a1e7812 */ /* 0x040fe200078ec0ff */
[----:B------:R-:W-:Y:S01]  /*2fc0*/  IMAD.SHL.U32 R26, R26, 0x8, RZ ;  /* 0x000000081a1a7824 */ /* 0x000fe200078e00ff */
[----:B------:R-:W-:Y:S01]  /*2fd0*/  LOP3.LUT R37, R23, 0xe, RZ, 0xc0, !PT ;  /* 0x0000000e17257812 */ /* 0x000fe200078ec0ff */
[----:B------:R-:W-:Y:S01]  /*2fe0*/  IMAD.MOV.U32 R23, RZ, RZ, 0x1 ;  /* 0x00000001ff177424 */ /* 0x000fe200078e00ff */
[----:B------:R-:W-:-:S02]  /*2ff0*/  @!P0 SHF.L.U32 R10, R13, R10, RZ ;  /* 0x0000000a0d0a8219 */ /* 0x000fc400000006ff */
[----:B------:R-:W-:Y:S02]  /*3000*/  SEL R0, R33, R0, !P2 ;  /* 0x0000000021007207 */ /* 0x000fe40005000000 */
[----:B------:R-:W-:Y:S01]  /*3010*/  @!P0 LOP3.LUT R27, R35, R10, R31, 0xe2, !PT ;  /* 0x0000000a231b8212 */ /* 0x000fe200078ee21f */
[----:B------:R-:W-:Y:S01]  /*3020*/  IMAD.IADD R10, R15, 0x1, R30 ;  /* 0x000000010f0a7824 */ /* 0x000fe200078e021e */
[----:B------:R-:W-:-:S03]  /*3030*/  LOP3.LUT R30, R37, R24, RZ, 0xfc, !PT ;  /* 0x00000018251e7212 */ /* 0x000fc600078efcff */
[----:B------:R-:W-:Y:S01]  /*3040*/  @!P0 STS [R20], R27 ;  /* 0x0000001b14008388 */ /* 0x000fe20000000800 */
[----:B------:R-:W-:-:S03]  /*3050*/  SHF.L.U32 R23, R23, R30, RZ ;  /* 0x0000001e17177219 */ /* 0x000fc600000006ff */
[----:B------:R0:W-:Y:S04]  /*3060*/  @P0 STS [R20], R35 ;  /* 0x0000002314000388 */ /* 0x0001e80000000800 */
[----:B------:R-:W-:Y:S01]  /*3070*/  @P0 STS [R29], R31 ;  /* 0x0000001f1d000388 */ /* 0x000fe20000000800 */
[C---:B------:R-:W-:Y:S01]  /*3080*/  ISETP.NE.AND P0, PT, R24.reuse, RZ, PT ;  /* 0x000000ff1800720c */ /* 0x040fe20003f05270 */
[----:B------:R-:W-:Y:S02]  /*3090*/  IMAD.SHL.U32 R24, R24, 0x4, RZ ;  /* 0x0000000418187824 */ /* 0x000fe400078e00ff */
[----:B------:R-:W1:Y:S01]  /*30a0*/  LDS R13, [R10] ;  /* 0x000000000a0d7984 */ /* 0x000e620000000800 */
[----:B0-----:R-:W-:Y:S01]  /*30b0*/  IMAD.IADD R20, R2, 0x1, R23 ;  /* 0x0000000102147824 */ /* 0x001fe200078e0217 */
[----:B------:R-:W-:-:S04]  /*30c0*/  LOP3.LUT R23, R26, 0x18, RZ, 0xc0, !PT ;  /* 0x000000181a177812 */ /* 0x000fc800078ec0ff */
[----:B------:R-:W-:Y:S02]  /*30d0*/  LOP3.LUT R27, R25, R20, RZ, 0x30, !PT ;  /* 0x00000014191b7212 */ /* 0x000fe400078e30ff */
[----:B------:R-:W-:Y:S02]  /*30e0*/  LOP3.LUT R24, R23, 0x4, R24, 0xf6, !PT ;  /* 0x0000000417187812 */ /* 0x000fe400078ef618 */
[----:B------:R-:W-:Y:S01]  /*30f0*/  @!P0 IMAD.MOV.U32 R32, RZ, RZ, 0x2 ;  /* 0x00000002ff208424 */ /* 0x000fe200078e00ff */
[----:B------:R-:W-:Y:S02]  /*3100*/  SHF.L.U32 R0, R0, R23, RZ ;  /* 0x0000001700007219 */ /* 0x000fe400000006ff */
[----:B------:R-:W-:Y:S02]  /*3110*/  SHF.L.U32 R24, R21, R24, RZ ;  /* 0x0000001815187219 */ /* 0x000fe400000006ff */
[----:B------:R-:W-:Y:S02]  /*3120*/  @!P0 SHF.L.U32 R2, R32, R37, RZ ;  /* 0x0000002520028219 */ /* 0x000fe400000006ff */
[----:B------:R-:W-:Y:S01]  /*3130*/  SHF.R.U32.HI R21, RZ, 0x1, R28 ;  /* 0x00000001ff157819 */ /* 0x000fe2000001161c */
[----:B------:R-:W-:Y:S01]  /*3140*/  IMAD.SHL.U32 R28, R28, 0x2, RZ ;  /* 0x000000021c1c7824 */ /* 0x000fe200078e00ff */
[----:B------:R-:W-:-:S04]  /*3150*/  @!P0 LOP3.LUT R20, R27, R2, RZ, 0xc0, !PT ;  /* 0x000000021b148212 */ /* 0x000fc800078ec0ff */
[----:B------:R-:W-:Y:S02]  /*3160*/  @!P0 SHF.R.U32.HI R20, RZ, 0x1, R20 ;  /* 0x00000001ff148819 */ /* 0x000fe40000011614 */
[----:B------:R-:W-:Y:S02]  /*3170*/  LOP3.LUT R28, R28, 0xe, RZ, 0xc0, !PT ;  /* 0x0000000e1c1c7812 */ /* 0x000fe400078ec0ff */
[----:B------:R-:W-:Y:S02]  /*3180*/  @!P0 LOP3.LUT R27, R2, R20, R27, 0xe, !PT ;  /* 0x00000014021b8212 */ /* 0x000fe400078e0e1b */
[----:B-1----:R-:W-:Y:S02]  /*3190*/  LOP3.LUT R13, R0, R13, R24, 0xf4, !PT ;  /* 0x0000000d000d7212 */ /* 0x002fe400078ef418 */
[----:B------:R-:W-:Y:S02]  /*31a0*/  LOP3.LUT R0, R21, 0x7ffffffc, RZ, 0xc0, !PT ;  /* 0x7ffffffc15007812 */ /* 0x000fe400078ec0ff */
[----:B------:R-:W-:Y:S01]  /*31b0*/  SHF.R.U32.HI R21, RZ, R30, R25 ;  /* 0x0000001eff157219 */ /* 0x000fe20000011619 */
[----:B------:R-:W-:Y:S03]  /*31c0*/  STS [R10], R13 ;  /* 0x0000000d0a007388 */ /* 0x000fe60000000800 */
[----:B------:R-:W-:Y:S01]  /*31d0*/  LOP3.LUT R21, R21, 0x1, RZ, 0xc0, !PT ;  /* 0x0000000115157812 */ /* 0x000fe200078ec0ff */
[----:B------:R-:W-:Y:S03]  /*31e0*/  STS [R22], R27 ;  /* 0x0000001b16007388 */ /* 0x000fe60000000800 */
[----:B------:R-:W-:Y:S01]  /*31f0*/  SHF.L.U32 R21, R21, R28, RZ ;  /* 0x0000001c15157219 */ /* 0x000fe200000006ff */
[----:B------:R-:W0:Y:S03]  /*3200*/  LDS R2, [R0+UR8] ;  /* 0x0000000800027984 */ /* 0x000e260008000800 */
[----:B0-----:R-:W-:-:S05]  /*3210*/  LOP3.LUT R21, R2, R21, RZ, 0xfc, !PT ;  /* 0x0000001502157212 */ /* 0x001fca00078efcff */
[----:B------:R3:W-:Y:S01]  /*3220*/  STS [R0+UR8], R21 ;  /* 0x0000001500007988 */ /* 0x0007e20008000808 */
[----:B------:R-:W-:Y:S05]  /*3230*/  BRA `(.L_x_8) ;  /* 0x0000001000087947 */ /* 0x000fea0003800000 */
.L_x_9:
[----:B------:R-:W-:-:S13]  /*3240*/  LOP3.LUT P0, RZ, R28, 0x10, RZ, 0xc0, !PT ;  /* 0x000000101cff7812 */ /* 0x000fda000780c0ff */
[----:B------:R-:W-:Y:S05]  /*3250*/  @P0 BRA `(.L_x_8) ;  /* 0x0000001000000947 */ /* 0x000fea0003800000 */
[----:B------:R-:W-:Y:S02]  /*3260*/  ISETP.GT.U32.AND P0, PT, R30, 0xf, PT ;  /* 0x0000000f1e00780c */ /* 0x000fe40003f04070 */
[----:B------:R-:W-:-:S13]  /*3270*/  ISETP.NE.AND P1, PT, R27, RZ, PT ;  /* 0x000000ff1b00720c */ /* 0x000fda0003f25270 */
[----:B------:R-:W-:Y:S05]  /*3280*/  @P0 BRA P1, `(.L_x_11) ;  /* 0x0000000400780947 */ /* 0x000fea0000800000 */
[----:B------:R-:W-:Y:S02]  /*3290*/  ISETP.NE.AND P2, PT, R27, RZ, PT ;  /* 0x000000ff1b00720c */ /* 0x000fe40003f45270 */
[----:B------:R-:W-:Y:S02]  /*32a0*/  LOP3.LUT R2, R29, 0xf, RZ, 0x3c, !PT ;  /* 0x0000000f1d027812 */ /* 0x000fe400078e3cff */
[----:B------:R-:W-:Y:S02]  /*32b0*/  LOP3.LUT P0, R24, R21, 0x79, RZ, 0xc0, !PT ;  /* 0x0000007915187812 */ /* 0x000fe4000780c0ff */
[----:B------:R-:W-:-:S04]  /*32c0*/  SEL R27, R2, R27, !P2 ;  /* 0x0000001b021b7207 */ /* 0x000fc80005000000 */
        /* <DEDUP_REMOVED lines=26> */
[----:B------:R-:W-:Y:S01]  /*3470*/  LOP3.LUT P0, RZ, R27, 0x8, RZ, 0xc0, !PT ;  /* 0x000000081bff7812 */ /* 0x000fe2000780c0ff */
[----:B------:R-:W-:-:S12]  /*3480*/  IMAD.MOV R2, RZ, RZ, -R29 ;  /* 0x000000ffff027224 */ /* 0x000fd800078e0a1d */
        /* <DEDUP_REMOVED lines=10> */
[----:B------:R-:W-:Y:S02]  /*3530*/  SHF.R.U32.HI R24, RZ, 0x1, R2 ;  /* 0x00000001ff187819 */ /* 0x000fe40000011602 */
[----:B------:R-:W-:Y:S02]  /*3540*/  LOP3.LUT R29, R2, 0x7, RZ, 0xc0, !PT ;  /* 0x00000007021d7812 */ /* 0x000fe400078ec0ff */
[----:B------:R-:W-:Y:S02]  /*3550*/  LOP3.LUT R26, R24, 0x7ffffffc, RZ, 0xc0, !PT ;  /* 0x7ffffffc181a7812 */ /* 0x000fe400078ec0ff */
[----:B------:R-:W-:-:S03]  /*3560*/  SHF.L.U32 R0, R0, R29, RZ ;  /* 0x0000001d00007219 */ /* 0x000fc600000006ff */
[----:B------:R-:W0:Y:S01]  /*3570*/  LDS R27, [R26+UR8] ;  /* 0x000000081a1b7984 */ /* 0x000e220008000800 */
[----:B------:R-:W-:Y:S01]  /*3580*/  VIADD R24, R26, UR8 ;  /* 0x000000081a187c36 */ /* 0x000fe20008000000 */
[----:B0-----:R-:W-:-:S13]  /*3590*/  LOP3.LUT P0, RZ, R27, R0, RZ, 0xc0, !PT ;  /* 0x000000001bff7212 */ /* 0x001fda000780c0ff */
[----:B------:R-:W-:Y:S05]  /*35a0*/  @P0 BRA `(.L_x_8) ;  /* 0x0000000c002c0947 */ /* 0x000fea0003800000 */
[----:B------:R-:W-:Y:S01]  /*35b0*/  IMAD.SHL.U32 R23, R23, 0x2, RZ ;  /* 0x0000000217177824 */ /* 0x000fe200078e00ff */
[----:B------:R-:W-:Y:S01]  /*35c0*/  LOP3.LUT R21, R2, R21, RZ, 0x3c, !PT ;  /* 0x0000001502157212 */ /* 0x000fe200078e3cff */
[----:B------:R-:W-:Y:S01]  /*35d0*/  IMAD.MOV.U32 R29, RZ, RZ, 0x1 ;  /* 0x00000001ff1d7424 */ /* 0x000fe200078e00ff */
[----:B------:R-:W-:Y:S02]  /*35e0*/  SEL R30, RZ, 0x1, P2 ;  /* 0x00000001ff1e7807 */ /* 0x000fe40001000000 */
[----:B------:R-:W-:Y:S02]  /*35f0*/  LOP3.LUT R28, R23, 0xe, RZ, 0xc0, !PT ;  /* 0x0000000e171c7812 */ /* 0x000fe400078ec0ff */
[----:B------:R-:W-:Y:S01]  /*3600*/  ISETP.GT.U32.AND P0, PT, R21, 0x7, PT ;  /* 0x000000071500780c */ /* 0x000fe20003f04070 */
[----:B------:R-:W-:Y:S01]  /*3610*/  IMAD.MOV.U32 R21, RZ, RZ, R27 ;  /* 0x000000ffff157224 */ /* 0x000fe200078e001b */
[-C--:B------:R-:W-:Y:S02]  /*3620*/  SHF.L.U32 R26, R29, R28.reuse, RZ ;  /* 0x0000001c1d1a7219 */ /* 0x080fe400000006ff */
[----:B------:R-:W-:-:S02]  /*3630*/  SHF.R.U32.HI R28, RZ, R28, R25 ;  /* 0x0000001cff1c7219 */ /* 0x000fc40000011619 */
[----:B------:R-:W-:Y:S01]  /*3640*/  LOP3.LUT R23, R25, R26, RZ, 0x30, !PT ;  /* 0x0000001a19177212 */ /* 0x000fe200078e30ff */
[----:B------:R-:W-:Y:S01]  /*3650*/  IMAD.SHL.U32 R26, R2, 0x2, RZ ;  /* 0x00000002021a7824 */ /* 0x000fe200078e00ff */
[----:B------:R-:W-:Y:S02]  /*3660*/  LOP3.LUT R25, R30, 0x1, RZ, 0x3c, !PT ;  /* 0x000000011e197812 */ /* 0x000fe400078e3cff */
[----:B------:R-:W-:Y:S01]  /*3670*/  LOP3.LUT R28, R28, 0x1, RZ, 0xc0, !PT ;  /* 0x000000011c1c7812 */ /* 0x000fe200078ec0ff */
[----:B------:R0:W-:Y:S01]  /*3680*/  STS [R22], R23 ;  /* 0x0000001716007388 */ /* 0x0001e20000000800 */
[----:B------:R-:W-:Y:S02]  /*3690*/  LOP3.LUT R26, R26, 0xe, RZ, 0xc0, !PT ;  /* 0x0000000e1a1a7812 */ /* 0x000fe400078ec0ff */
[----:B------:R-:W-:Y:S01]  /*36a0*/  SHF.L.U32 R25, R28, R25, RZ ;  /* 0x000000191c197219 */ /* 0x000fe200000006ff */
[----:B------:R-:W1:Y:S01]  /*36b0*/  @!P0 LDS R21, [R24] ;  /* 0x0000000018158984 */ /* 0x000e620000000800 */
[----:B0-----:R-:W-:-:S04]  /*36c0*/  SEL R23, RZ, 0x4, P2 ;  /* 0x00000004ff177807 */ /* 0x001fc80001000000 */
[----:B------:R-:W-:Y:S02]  /*36d0*/  LOP3.LUT R23, R10, R23, RZ, 0xfc, !PT ;  /* 0x000000170a177212 */ /* 0x000fe400078efcff */
[----:B-1----:R-:W-:-:S04]  /*36e0*/  SHF.R.U32.HI R27, RZ, R26, R21 ;  /* 0x0000001aff1b7219 */ /* 0x002fc80000011615 */
[----:B------:R-:W-:-:S04]  /*36f0*/  LOP3.LUT R27, R27, 0x1, RZ, 0xc0, !PT ;  /* 0x000000011b1b7812 */ /* 0x000fc800078ec0ff */
[----:B------:R-:W-:Y:S01]  /*3700*/  SHF.L.U32 R22, R27, R30, RZ ;  /* 0x0000001e1b167219 */ /* 0x000fe200000006ff */
[----:B------:R-:W-:-:S03]  /*3710*/  IMAD.MOV.U32 R27, RZ, RZ, 0x3 ;  /* 0x00000003ff1b7424 */ /* 0x000fc600078e00ff */
[----:B------:R-:W-:Y:S02]  /*3720*/  LOP3.LUT R25, R22, R25, RZ, 0xfc, !PT ;  /* 0x0000001916197212 */ /* 0x000fe400078efcff */
[-C--:B------:R-:W-:Y:S02]  /*3730*/  SHF.L.U32 R10, R27, R26.reuse, RZ ;  /* 0x0000001a1b0a7219 */ /* 0x080fe400000006ff */
[----:B------:R-:W-:Y:S01]  /*3740*/  SHF.L.U32 R25, R25, R26, RZ ;  /* 0x0000001a19197219 */ /* 0x000fe200000006ff */
[----:B------:R-:W-:Y:S01]  /*3750*/  IMAD.MOV.U32 R26, RZ, RZ, 0xf ;  /* 0x0000000fff1a7424 */ /* 0x000fe200078e00ff */
[C---:B------:R-:W-:Y:S01]  /*3760*/  LOP3.LUT R22, R2.reuse, 0xfffffffc, RZ, 0xc0, !PT ;  /* 0xfffffffc02167812 */ /* 0x040fe200078ec0ff */
[----:B------:R-:W-:Y:S01]  /*3770*/  IMAD.SHL.U32 R2, R2, 0x8, RZ ;  /* 0x0000000802027824 */ /* 0x000fe200078e00ff */
[----:B------:R-:W-:Y:S02]  /*3780*/  LOP3.LUT R25, R25, R21, R10, 0xf4, !PT ;  /* 0x0000001519197212 */ /* 0x000fe400078ef40a */
[----:B------:R-:W-:Y:S01]  /*3790*/  SHF.L.U32 R10, R26, R23, RZ ;  /* 0x000000171a0a7219 */ /* 0x000fe200000006ff */
[----:B------:R-:W-:Y:S01]  /*37a0*/  IMAD.IADD R22, R15, 0x1, R22 ;  /* 0x000000010f167824 */ /* 0x000fe200078e0216 */
[----:B------:R-:W-:-:S02]  /*37b0*/  LOP3.LUT R25, R25, R0, RZ, 0xfc, !PT ;  /* 0x0000000019197212 */ /* 0x000fc400078efcff */
[----:B------:R-:W-:Y:S02]  /*37c0*/  LOP3.LUT R13, R13, R10, RZ, 0x30, !PT ;  /* 0x0000000a0d0d7212 */ /* 0x000fe400078e30ff */
[----:B------:R-:W-:Y:S01]  /*37d0*/  SEL R21, RZ, 0x4, P2 ;  /* 0x00000004ff157807 */ /* 0x000fe20001000000 */
[----:B------:R-:W-:Y:S01]  /*37e0*/  STS [R24], R25 ;  /* 0x0000001918007388 */ /* 0x000fe20000000800 */
[----:B------:R-:W-:-:S03]  /*37f0*/  LOP3.LUT R2, R2, 0x18, RZ, 0xc0, !PT ;  /* 0x0000001802027812 */ /* 0x000fc600078ec0ff */
[----:B------:R-:W-:Y:S01]  /*3800*/  STS [R20], R13 ;  /* 0x0000000d14007388 */ /* 0x000fe20000000800 */
[----:B------:R-:W-:-:S03]  /*3810*/  LOP3.LUT R2, R2, 0x4, R21, 0xf6, !PT ;  /* 0x0000000402027812 */ /* 0x000fc600078ef615 */
[----:B------:R-:W0:Y:S01]  /*3820*/  LDS R0, [R22] ;  /* 0x0000000016007984 */ /* 0x000e220000000800 */
[----:B------:R-:W-:-:S04]  /*3830*/  SHF.L.U32 R21, R26, R2, RZ ;  /* 0x000000021a157219 */ /* 0x000fc800000006ff */
[----:B0-----:R-:W-:-:S05]  /*3840*/  LOP3.LUT R21, R0, R21, RZ, 0x30, !PT ;  /* 0x0000001500157212 */ /* 0x001fca00078e30ff */
[----:B------:R0:W-:Y:S01]  /*3850*/  STS [R22], R21 ;  /* 0x0000001516007388 */ /* 0x0001e20000000800 */
[----:B------:R-:W-:Y:S05]  /*3860*/  BRA `(.L_x_8) ;  /* 0x00000008007c7947 */ /* 0x000fea0003800000 */
.L_x_11:
[----:B------:R-:W-:Y:S01]  /*3870*/  LOP3.LUT R25, R29, 0xf, RZ, 0x3c, !PT ;  /* 0x0000000f1d197812 */ /* 0x000fe200078e3cff */
[----:B------:R-:W-:Y:S01]  /*3880*/  BSSY.RECONVERGENT B1, `(.L_x_12) ;  /* 0x0000023000017945 */ /* 0x000fe20003800200 */
[----:B------:R-:W-:Y:S02]  /*3890*/  SHF.R.U32.HI R30, RZ, 0x3, R27 ;  /* 0x00000003ff1e7819 */ /* 0x000fe4000001161b */
[----:B------:R-:W-:Y:S02]  /*38a0*/  SHF.R.U32.HI R2, RZ, 0x3, R25 ;  /* 0x00000003ff027819 */ /* 0x000fe40000011619 */
[----:B------:R-:W-:Y:S02]  /*38b0*/  LOP3.LUT R31, R25, 0x1, RZ, 0xc0, !PT ;  /* 0x00000001191f7812 */ /* 0x000fe400078ec0ff */
[----:B------:R-:W-:Y:S02]  /*38c0*/  LOP3.LUT R33, R24, 0x1, RZ, 0xc0, !PT ;  /* 0x0000000118217812 */ /* 0x000fe400078ec0ff */
[----:B------:R-:W-:Y:S01]  /*38d0*/  LOP3.LUT P1, R32, R21, 0x79, RZ, 0xc0, !PT ;  /* 0x0000007915207812 */ /* 0x000fe2000782c0ff */
[----:B------:R-:W-:-:S02]  /*38e0*/  IMAD.IADD R31, R31, 0x1, -R2 ;  /* 0x000000011f1f7824 */ /* 0x000fc400078e0a02 */
[----:B------:R-:W-:-:S03]  /*38f0*/  IMAD.IADD R33, R33, 0x1, -R30 ;  /* 0x0000000121217824 */ /* 0x000fc600078e0a1e */
[----:B------:R-:W-:Y:S02]  /*3900*/  ISETP.GT.AND P2, PT, R31, RZ, PT ;  /* 0x000000ff1f00720c */ /* 0x000fe40003f44270 */
[----:B------:R-:W-:Y:S02]  /*3910*/  ISETP.LT.AND P0, PT, R33, RZ, !P1 ;  /* 0x000000ff2100720c */ /* 0x000fe40004f01270 */
[----:B------:R-:W-:Y:S01]  /*3920*/  ISETP.LT.AND P1, PT, R31, RZ, !P1 ;  /* 0x000000ff1f00720c */ /* 0x000fe20004f21270 */
[----:B------:R-:W-:Y:S01]  /*3930*/  IMAD.MOV.U32 R31, RZ, RZ, 0x1 ;  /* 0x00000001ff1f7424 */ /* 0x000fe200078e00ff */
[----:B------:R-:W-:Y:S02]  /*3940*/  ISETP.EQ.AND P2, PT, R32, 0x79, P2 ;  /* 0x000000792000780c */ /* 0x000fe40001742270 */
[----:B------:R-:W-:Y:S02]  /*3950*/  ISETP.GT.AND P3, PT, R33, RZ, PT ;  /* 0x000000ff2100720c */ /* 0x000fe40003f64270 */
[----:B------:R-:W-:-:S02]  /*3960*/  PLOP3.LUT P1, PT, P1, P2, PT, 0xf8, 0x8f ;  /* 0x00000000008f781c */ /* 0x000fc40000f25f70 */
[----:B------:R-:W-:-:S04]  /*3970*/  ISETP.EQ.AND P3, PT, R32, 0x79, P3 ;  /* 0x000000792000780c */ /* 0x000fc80001f62270 */
[----:B------:R-:W-:-:S07]  /*3980*/  PLOP3.LUT P0, PT, P0, P3, PT, 0xf8, 0x8f ;  /* 0x00000000008f781c */ /* 0x000fce0000707f70 */
[----:B------:R-:W-:Y:S06]  /*3990*/  @P1 BRA `(.L_x_13) ;  /* 0x0000000000441947 */ /* 0x000fec0003800000 */
        /* <DEDUP_REMOVED lines=13> */
[----:B------:R-:W-:-:S13]  /*3a70*/  ISETP.LT.AND P1, PT, R33, RZ, !P1 ;  /* 0x000000ff2100720c */ /* 0x000fda0004f21270 */
[----:B------:R-:W-:-:S04]  /*3a80*/  @!P1 ISETP.GT.AND P2, PT, R33, RZ, PT ;  /* 0x000000ff2100920c */ /* 0x000fc80003f44270 */
[----:B------:R-:W-:-:S04]  /*3a90*/  @!P1 ISETP.EQ.AND P2, PT, R32, 0x7804, P2 ;  /* 0x000078042000980c */ /* 0x000fc80001742270 */
[----:B------:R-:W-:-:S09]  /*3aa0*/  @!P1 SEL R31, RZ, 0x1, !P2 ;  /* 0x00000001ff1f9807 */ /* 0x000fd20005000000 */
.L_x_13:
[----:B------:R-:W-:Y:S05]  /*3ab0*/  BSYNC.RECONVERGENT B1 ;  /* 0x0000000000017941 */ /* 0x000fea0003800200 */
.L_x_12:
[----:B------:R-:W-:Y:S01]  /*3ac0*/  BSSY.RECONVERGENT B1, `(.L_x_14) ;  /* 0x0000014000017945 */ /* 0x000fe20003800200 */
[----:B------:R-:W-:-:S03]  /*3ad0*/  IMAD.MOV.U32 R32, RZ, RZ, 0x1 ;  /* 0x00000001ff207424 */ /* 0x000fc600078e00ff */
        /* <DEDUP_REMOVED lines=11> */
[----:B------:R-:W-:-:S05]  /*3b90*/  LOP3.LUT R33, R33, 0x1, RZ, 0xc0, !PT ;  /* 0x0000000121217812 */ /* 0x000fca00078ec0ff */
[----:B------:R-:W-:Y:S01]  /*3ba0*/  IMAD.IADD R33, R33, 0x1, -R30 ;  /* 0x0000000121217824 */ /* 0x000fe200078e0a1e */
[----:B------:R-:W-:-:S04]  /*3bb0*/  LOP3.LUT P0, R30, R21, 0x7804, RZ, 0xc0, !PT ;  /* 0x00007804151e7812 */ /* 0x000fc8000780c0ff */
[----:B------:R-:W-:-:S13]  /*3bc0*/  ISETP.LT.AND P0, PT, R33, RZ, !P0 ;  /* 0x000000ff2100720c */ /* 0x000fda0004701270 */
[----:B------:R-:W-:-:S04]  /*3bd0*/  @!P0 ISETP.GT.AND P1, PT, R33, RZ, PT ;  /* 0x000000ff2100820c */ /* 0x000fc80003f24270 */
[----:B------:R-:W-:-:S04]  /*3be0*/  @!P0 ISETP.EQ.AND P1, PT, R30, 0x7804, P1 ;  /* 0x000078041e00880c */ /* 0x000fc80000f22270 */
[----:B------:R-:W-:-:S09]  /*3bf0*/  @!P0 SEL R32, RZ, 0x1, !P1 ;  /* 0x00000001ff208807 */ /* 0x000fd20004800000 */
.L_x_15:
[----:B------:R-:W-:Y:S05]  /*3c00*/  BSYNC.RECONVERGENT B1 ;  /* 0x0000000000017941 */ /* 0x000fea0003800200 */
.L_x_14:
[----:B------:R-:W-:Y:S02]  /*3c10*/  LOP3.LUT P0, RZ, R32, R31, RZ, 0xfc, !PT ;  /* 0x0000001f20ff7212 */ /* 0x000fe4000780fcff */
[----:B------:R-:W-:-:S11]  /*3c20*/  LOP3.LUT R28, R28, 0x1, RZ, 0xc0, !PT ;  /* 0x000000011c1c7812 */ /* 0x000fd600078ec0ff */
[----:B------:R-:W-:Y:S05]  /*3c30*/  @P0 BRA `(.L_x_8) ;  /* 0x0000000400880947 */ /* 0x000fea0003800000 */
[C---:B------:R-:W-:Y:S02]  /*3c40*/  LOP3.LUT R30, R29.reuse, R27, RZ, 0xfc, !PT ;  /* 0x0000001b1d1e7212 */ /* 0x040fe400078efcff */
[----:B------:R-:W-:Y:S02]  /*3c50*/  LOP3.LUT P0, R29, R29, RZ, R24, 0xa0, !PT ;  /* 0x000000ff1d1d7212 */ /* 0x000fe4000780a018 */
[----:B------:R-:W-:-:S13]  /*3c60*/  ISETP.NE.AND P1, PT, R30, 0xf, PT ;  /* 0x0000000f1e00780c */ /* 0x000fda0003f25270 */
[----:B------:R-:W-:Y:S05]  /*3c70*/  @P0 BRA P1, `(.L_x_8) ;  /* 0x0000000400780947 */ /* 0x000fea0000800000 */
[----:B------:R-:W-:-:S04]  /*3c80*/  ISETP.NE.AND P0, PT, R30, 0xf, PT ;  /* 0x0000000f1e00780c */ /* 0x000fc80003f05270 */
[----:B------:R-:W-:-:S04]  /*3c90*/  SEL R29, R29, R30, !P0 ;  /* 0x0000001e1d1d7207 */ /* 0x000fc80004000000 */
[----:B------:R-:W-:-:S04]  /*3ca0*/  ISETP.NE.AND P0, PT, R29, 0xc, PT ;  /* 0x0000000c1d00780c */ /* 0x000fc80003f05270 */
[----:B------:R-:W-:-:S13]  /*3cb0*/  ISETP.EQ.OR P0, PT, R29, 0x3, !P0 ;  /* 0x000000031d00780c */ /* 0x000fda0004702670 */
[----:B------:R-:W-:Y:S05]  /*3cc0*/  @P0 BRA `(.L_x_8) ;  /* 0x0000000400640947 */ /* 0x000fea0003800000 */
[----:B------:R-:W-:Y:S01]  /*3cd0*/  LOP3.LUT P1, RZ, R25, 0x8, RZ, 0xc0, !PT ;  /* 0x0000000819ff7812 */ /* 0x000fe2000782c0ff */
[----:B------:R-:W-:Y:S01]  /*3ce0*/  IMAD.MOV R2, RZ, RZ, -R2 ;  /* 0x000000ffff027224 */ /* 0x000fe200078e0a02 */
[----:B------:R-:W-:Y:S02]  /*3cf0*/  LOP3.LUT P0, RZ, R24, 0x8, RZ, 0xc0, !PT ;  /* 0x0000000818ff7812 */ /* 0x000fe4000780c0ff */
[----:B------:R-:W-:-:S04]  /*3d00*/  SHF.R.U32.HI R30, RZ, 0x3, R24 ;  /* 0x00000003ff1e7819 */ /* 0x000fc80000011618 */
[----:B------:R-:W-:-:S05]  /*3d10*/  LOP3.LUT R30, R30, 0x1, RZ, 0xc0, !PT ;  /* 0x000000011e1e7812 */ /* 0x000fca00078ec0ff */
[----:B------:R-:W-:Y:S01]  /*3d20*/  @P1 LOP3.LUT R25, R25, 0x7, RZ, 0xc, !PT ;  /* 0x0000000719191812 */ /* 0x000fe200078e0cff */
[----:B------:R-:W-:Y:S01]  /*3d30*/  IMAD.MOV R30, RZ, RZ, -R30 ;  /* 0x000000ffff1e7224 */ /* 0x000fe200078e0a1e */
[----:B------:R-:W-:Y:S02]  /*3d40*/  @P0 LOP3.LUT R27, R24, 0x7, RZ, 0xc, !PT ;  /* 0x00000007181b0812 */ /* 0x000fe400078e0cff */
[-C--:B------:R-:W-:Y:S02]  /*3d50*/  LOP3.LUT R2, R25, R26.reuse, R2, 0x60, !PT ;  /* 0x0000001a19027212 */ /* 0x080fe400078e6002 */
[----:B------:R-:W-:-:S03]  /*3d60*/  LOP3.LUT R26, R27, R26, R30, 0x60, !PT ;  /* 0x0000001a1b1a7212 */ /* 0x000fc600078e601e */
[C---:B------:R-:W-:Y:S02]  /*3d70*/  IMAD.SHL.U32 R24, R2.reuse, 0x8, RZ ;  /* 0x0000000802187824 */ /* 0x040fe400078e00ff */
[C---:B------:R-:W-:Y:S02]  /*3d80*/  IMAD.SHL.U32 R33, R2.reuse, 0x40, RZ ;  /* 0x0000004002217824 */ /* 0x040fe400078e00ff */
[----:B------:R-:W-:Y:S02]  /*3d90*/  IMAD.SHL.U32 R30, R2, 0x200, RZ ;  /* 0x00000200021e7824 */ /* 0x000fe400078e00ff */
[C---:B------:R-:W-:Y:S02]  /*3da0*/  IMAD.SHL.U32 R2, R26.reuse, 0x8, RZ ;  /* 0x000000081a027824 */ /* 0x040fe400078e00ff */
[----:B------:R-:W-:Y:S01]  /*3db0*/  IMAD.SHL.U32 R31, R26, 0x40, RZ ;  /* 0x000000401a1f7824 */ /* 0x000fe200078e00ff */
[----:B------:R-:W-:Y:S01]  /*3dc0*/  LOP3.LUT R24, R30, R24, R33, 0xfe, !PT ;  /* 0x000000181e187212 */ /* 0x000fe200078efe21 */
[----:B------:R-:W-:-:S03]  /*3dd0*/  IMAD.SHL.U32 R26, R26, 0x200, RZ ;  /* 0x000002001a1a7824 */ /* 0x000fc600078e00ff */
[----:B------:R-:W-:Y:S02]  /*3de0*/  LOP3.LUT R24, R24, 0x888, RZ, 0xc0, !PT ;  /* 0x0000088818187812 */ /* 0x000fe400078ec0ff */
[----:B------:R-:W-:-:S03]  /*3df0*/  LOP3.LUT R2, R26, R2, R31, 0xfe, !PT ;  /* 0x000000021a027212 */ /* 0x000fc600078efe1f */
[----:B------:R-:W-:Y:S01]  /*3e00*/  @P1 IMAD.MOV R24, RZ, RZ, -R24 ;  /* 0x000000ffff181224 */ /* 0x000fe200078e0a18 */
[----:B------:R-:W-:Y:S02]  /*3e10*/  LOP3.LUT R2, R2, 0x888, RZ, 0xc0, !PT ;  /* 0x0000088802027812 */ /* 0x000fe400078ec0ff */
[----:B------:R-:W-:Y:S01]  /*3e20*/  ISETP.NE.AND P1, PT, R28, RZ, PT ;  /* 0x000000ff1c00720c */ /* 0x000fe20003f25270 */
[----:B------:R-:W-:Y:S02]  /*3e30*/  IMAD.IADD R24, R21, 0x1, R24 ;  /* 0x0000000115187824 */ /* 0x000fe400078e0218 */
[----:B------:R-:W-:-:S03]  /*3e40*/  @P0 IMAD.MOV R2, RZ, RZ, -R2 ;  /* 0x000000ffff020224 */ /* 0x000fc600078e0a02 */
[----:B------:R-:W-:Y:S01]  /*3e50*/  LOP3.LUT R25, R24, R25, RZ, 0x3c, !PT ;  /* 0x0000001918197212 */ /* 0x000fe200078e3cff */
[----:B------:R-:W-:-:S05]  /*3e60*/  IMAD.IADD R2, R21, 0x1, R2 ;  /* 0x0000000115027824 */ /* 0x000fca00078e0202 */
[----:B------:R-:W-:-:S04]  /*3e70*/  LOP3.LUT R2, R2, R27, RZ, 0x3c, !PT ;  /* 0x0000001b02027212 */ /* 0x000fc800078e3cff */
[----:B------:R-:W-:-:S04]  /*3e80*/  SEL R24, R2, R25, !P1 ;  /* 0x0000001902187207 */ /* 0x000fc80004800000 */
[----:B------:R-:W-:-:S13]  /*3e90*/  ISETP.NE.AND P0, PT, R24, R21, PT ;  /* 0x000000151800720c */ /* 0x000fda0003f05270 */
[----:B------:R-:W-:Y:S05]  /*3ea0*/  @!P0 BRA `(.L_x_8) ;  /* 0x0000000000ec8947 */ /* 0x000fea0003800000 */
        /* <DEDUP_REMOVED lines=8> */
[----:B------:R-:W-:Y:S01]  /*3f30*/  LOP3.LUT R15, R26, R27, RZ, 0xfc, !PT ;  /* 0x0000001b1a0f7212 */ /* 0x000fe200078efcff */
[----:B------:R-:W-:Y:S01]  /*3f40*/  IMAD.SHL.U32 R23, R23, 0x2, RZ ;  /* 0x0000000217177824 */ /* 0x000fe200078e00ff */
[----:B------:R-:W-:Y:S01]  /*3f50*/  ULEA UR5, UR18, UR9, 0x18 ;  /* 0x0000000912057291 */ /* 0x000fe2000f8ec0ff */
[----:B------:R-:W-:Y:S02]  /*3f60*/  IMAD.MOV.U32 R30, RZ, RZ, 0x1 ;  /* 0x00000001ff1e7424 */ /* 0x000fe400078e00ff */
[----:B------:R0:W-:Y:S01]  /*3f70*/  STS [R0], R15 ;  /* 0x0000000f00007388 */ /* 0x0001e20000000800 */
[----:B------:R-:W-:Y:S01]  /*3f80*/  LOP3.LUT R31, R23, 0xe, RZ, 0xc0, !PT ;  /* 0x0000000e171f7812 */ /* 0x000fe200078ec0ff */
[----:B------:R-:W-:Y:S02]  /*3f90*/  @P1 IMAD.SHL.U32 R27, R25, 0x2, RZ ;  /* 0x00000002191b1824 */ /* 0x000fe400078e00ff */
[----:B------:R-:W1:Y:S01]  /*3fa0*/  LDS R26, [R22] ;  /* 0x00000000161a7984 */ /* 0x000e620000000800 */
[----:B------:R-:W-:-:S02]  /*3fb0*/  SHF.L.U32 R23, R30, R31, RZ ;  /* 0x0000001f1e177219 */ /* 0x000fc400000006ff */
[----:B------:R-:W-:Y:S01]  /*3fc0*/  @P1 LOP3.LUT R27, R27, 0xe, RZ, 0xc0, !PT ;  /* 0x0000000e1b1b1812 */ /* 0x000fe200078ec0ff */
[----:B0-----:R-:W-:-:S03]  /*3fd0*/  IMAD.SHL.U32 R15, R24, 0x2, RZ ;  /* 0x00000002180f7824 */ /* 0x001fc600078e00ff */
[----:B------:R-:W-:Y:S01]  /*3fe0*/  @P1 SHF.L.U32 R24, R30, R27, RZ ;  /* 0x0000001b1e181219 */ /* 0x000fe200000006ff */
[----:B------:R-:W-:Y:S01]  /*3ff0*/  IMAD.MOV.U32 R27, RZ, RZ, 0xff ;  /* 0x000000ffff1b7424 */ /* 0x000fe200078e00ff */
[----:B------:R-:W-:-:S04]  /*4000*/  LOP3.LUT R28, R28, 0xe, R15, 0xf8, !PT ;  /* 0x0000000e1c1c7812 */ /* 0x000fc800078ef80f */
[----:B------:R-:W-:Y:S02]  /*4010*/  LOP3.LUT R28, R28, 0x1, RZ, 0x3c, !PT ;  /* 0x000000011c1c7812 */ /* 0x000fe400078e3cff */
[----:B-1----:R-:W-:Y:S02]  /*4020*/  LOP3.LUT R23, R26, R23, RZ, 0x30, !PT ;  /* 0x000000171a177212 */ /* 0x002fe400078e30ff */
[----:B------:R-:W-:-:S03]  /*4030*/  SHF.R.U32.HI R26, RZ, R31, R26 ;  /* 0x0000001fff1a7219 */ /* 0x000fc6000001161a */
[----:B------:R0:W-:Y:S04]  /*4040*/  STS [R22], R23 ;  /* 0x0000001716007388 */ /* 0x0001e80000000800 */
[----:B------:R-:W1:Y:S01]  /*4050*/  LDS R21, [R0] ;  /* 0x0000000000157984 */ /* 0x000e620000000800 */
[----:B0-----:R-:W-:Y:S02]  /*4060*/  LOP3.LUT R23, R26, 0x1, RZ, 0xc0, !PT ;  /* 0x000000011a177812 */ /* 0x001fe400078ec0ff */
[----:B------:R-:W-:Y:S02]  /*4070*/  SHF.L.U32 R22, R27, R10, RZ ;  /* 0x0000000a1b167219 */ /* 0x000fe400000006ff */
[----:B------:R-:W-:Y:S01]  /*4080*/  SHF.L.U32 R28, R23, R28, RZ ;  /* 0x0000001c171c7219 */ /* 0x000fe200000006ff */
[----:B------:R-:W-:Y:S01]  /*4090*/  IMAD.MOV.U32 R23, RZ, RZ, 0xf ;  /* 0x0000000fff177424 */ /* 0x000fe200078e00ff */
[C---:B------:R-:W-:Y:S01]  /*40a0*/  LOP3.LUT R10, R25.reuse, 0xfffffffc, RZ, 0xc0, !PT ;  /* 0xfffffffc190a7812 */ /* 0x040fe200078ec0ff */
[----:B------:R-:W-:Y:S01]  /*40b0*/  IMAD.SHL.U32 R25, R25, 0x8, RZ ;  /* 0x0000000819197824 */ /* 0x000fe200078e00ff */
[----:B------:R-:W-:-:S02]  /*40c0*/  LOP3.LUT R13, R13, R22, RZ, 0x30, !PT ;  /* 0x000000160d0d7212 */ /* 0x000fc400078e30ff */
[C---:B------:R-:W-:Y:S01]  /*40d0*/  LOP3.LUT R26, R2.reuse, 0xfffffffc, RZ, 0xc0, !PT ;  /* 0xfffffffc021a7812 */ /* 0x040fe200078ec0ff */
[----:B------:R-:W-:-:S05]  /*40e0*/  IMAD.SHL.U32 R2, R2, 0x8, RZ ;  /* 0x0000000802027824 */ /* 0x000fca00078e00ff */
[----:B------:R-:W-:Y:S02]  /*40f0*/  LOP3.LUT R2, R2, 0x18, RZ, 0xc0, !PT ;  /* 0x0000001802027812 */ /* 0x000fe400078ec0ff */
[----:B-1----:R-:W-:-:S05]  /*4100*/  @P1 LOP3.LUT R15, R21, R24, RZ, 0xc0, !PT ;  /* 0x00000018150f1212 */ /* 0x002fca00078ec0ff */
[----:B------:R-:W-:-:S05]  /*4110*/  @P1 IMAD.SHL.U32 R15, R15, 0x2, RZ ;  /* 0x000000020f0f1824 */ /* 0x000fca00078e00ff */
[----:B------:R-:W-:Y:S01]  /*4120*/  @P1 LOP3.LUT R21, R24, R15, R21, 0xe, !PT ;  /* 0x0000000f18151212 */ /* 0x000fe200078e0e15 */
[----:B------:R-:W-:Y:S01]  /*4130*/  IMAD.U32 R15, RZ, RZ, UR5 ;  /* 0x00000005ff0f7e24 */ /* 0x000fe2000f8e00ff */
[----:B------:R-:W-:Y:S02]  /*4140*/  LOP3.LUT R24, R25, 0x18, RZ, 0xc0, !PT ;  /* 0x0000001819187812 */ /* 0x000fe400078ec0ff */
[----:B------:R-:W-:Y:S01]  /*4150*/  LOP3.LUT R21, R21, R28, RZ, 0xfc, !PT ;  /* 0x0000001c15157212 */ /* 0x000fe200078efcff */
[----:B------:R-:W-:Y:S01]  /*4160*/  IMAD.IADD R10, R15, 0x1, R10 ;  /* 0x000000010f0a7824 */ /* 0x000fe200078e020a */
[-C--:B------:R-:W-:Y:S01]  /*4170*/  SHF.L.U32 R23, R23, R24.reuse, RZ ;  /* 0x0000001817177219 */ /* 0x080fe200000006ff */
[----:B------:R-:W-:Y:S01]  /*4180*/  IMAD.IADD R26, R15, 0x1, R26 ;  /* 0x000000010f1a7824 */ /* 0x000fe200078e021a */
[----:B------:R-:W-:Y:S01]  /*4190*/  SHF.L.U32 R24, R29, R24, RZ ;  /* 0x000000181d187219 */ /* 0x000fe200000006ff */
[----:B------:R-:W-:Y:S04]  /*41a0*/  STS [R0], R21 ;  /* 0x0000001500007388 */ /* 0x000fe80000000800 */
[----:B------:R0:W-:Y:S04]  /*41b0*/  STS [R20], R13 ;  /* 0x0000000d14007388 */ /* 0x0001e80000000800 */
[----:B------:R-:W1:Y:S01]  /*41c0*/  LDS R22, [R10] ;  /* 0x000000000a167984 */ /* 0x000e620000000800 */
[----:B0-----:R-:W-:Y:S01]  /*41d0*/  IMAD.MOV.U32 R13, RZ, RZ, 0xf0 ;  /* 0x000000f0ff0d7424 */ /* 0x001fe200078e00ff */
[----:B------:R-:W-:-:S04]  /*41e0*/  LOP3.LUT R20, R2, 0x4, RZ, 0xfc, !PT ;  /* 0x0000000402147812 */ /* 0x000fc800078efcff */
[----:B------:R-:W-:Y:S02]  /*41f0*/  SHF.L.U32 R13, R13, R2, RZ ;  /* 0x000000020d0d7219 */ /* 0x000fe400000006ff */
[----:B------:R-:W-:Y:S02]  /*4200*/  SHF.L.U32 R20, R29, R20, RZ ;  /* 0x000000141d147219 */ /* 0x000fe400000006ff */
[----:B-1----:R-:W-:-:S05]  /*4210*/  LOP3.LUT R23, R24, R22, R23, 0xf4, !PT ;  /* 0x0000001618177212 */ /* 0x002fca00078ef417 */
[----:B------:R-:W-:Y:S04]  /*4220*/  STS [R10], R23 ;  /* 0x000000170a007388 */ /* 0x000fe80000000800 */
[----:B------:R-:W0:Y:S02]  /*4230*/  LDS R0, [R26] ;  /* 0x000000001a007984 */ /* 0x000e240000000800 */
[----:B0-----:R-:W-:-:S05]  /*4240*/  LOP3.LUT R13, R20, R0, R13, 0xf4, !PT ;  /* 0x00000000140d7212 */ /* 0x001fca00078ef40d */
[----:B------:R1:W-:Y:S02]  /*4250*/  STS [R26], R13 ;  /* 0x0000000d1a007388 */ /* 0x0003e40000000800 */
.L_x_8:
[----:B------:R-:W-:Y:S05]  /*4260*/  BSYNC.RECONVERGENT B0 ;  /* 0x0000000000007941 */ /* 0x000fea0003800200 */
.L_x_7:
[----:B------:R-:W-:Y:S05]  /*4270*/  BRA.U UP0, `(.L_x_16) ;  /* 0xffffffd100347547 */ /* 0x000fea000b83ffff */
.L_x_1:
[----:B------:R-:W4:Y:S01]  /*4280*/  LDCU UR22, c[0x0][0x3a4] ;  /* 0x00007480ff1677ac */ /* 0x000f220008000800 */
[----:B------:R-:W0:Y:S01]  /*4290*/  LDCU.64 UR20, c[0x0][0x3a8] ;  /* 0x00007500ff1477ac */ /* 0x000e220008000a00 */
[----:B------:R-:W-:Y:S01]  /*42a0*/  ULEA UR18, UR18, UR9, 0x18 ;  /* 0x0000000912127291 */ /* 0x000fe2000f8ec0ff */
[----:B------:R-:W-:Y:S01]  /*42b0*/  UMOV UR15, 0x1 ;  /* 0x00000001000f7882 */ /* 0x000fe20000000000 */
[----:B------:R-:W-:Y:S01]  /*42c0*/  UMOV UR6, URZ ;  /* 0x000000ff00067c82 */ /* 0x000fe20008000000 */
[----:B------:R-:W-:Y:S01]  /*42d0*/  UMOV UR7, URZ ;  /* 0x000000ff00077c82 */ /* 0x000fe20008000000 */
[----:B----4-:R-:W-:Y:S02]  /*42e0*/  USHF.L.U32 UR4, UR22, 0x5, URZ ;  /* 0x0000000516047899 */ /* 0x010fe400080006ff */
[----:B0-----:R-:W-:Y:S02]  /*42f0*/  USHF.L.U32 UR5, UR20, 0x5, URZ ;  /* 0x0000000514057899 */ /* 0x001fe400080006ff */
[----:B------:R-:W-:-:S02]  /*4300*/  USHF.L.U32 UR14, UR21, 0x5, URZ ;  /* 0x00000005150e7899 */ /* 0x000fc400080006ff */
[----:B-1----:R-:W-:Y:S01]  /*4310*/  IMAD R13, RZ, RZ, -UR4 ;  /* 0x80000004ff0d7e24 */ /* 0x002fe2000f8e02ff */
[----:B------:R-:W-:Y:S01]  /*4320*/  BAR.SYNC.DEFER_BLOCKING 0x0 ;  /* 0x0000000000007b1d */ /* 0x000fe20000010000 */
[----:B------:R-:W-:Y:S01]  /*4330*/  ISETP.NE.U32.AND P1, PT, RZ, UR4, PT ;  /* 0x00000004ff007c0c */ /* 0x000fe2000bf25070 */
[----:B------:R-:W-:Y:S01]  /*4340*/  IMAD R15, RZ, RZ, -UR5 ;  /* 0x80000005ff0f7e24 */ /* 0x000fe2000f8e02ff */
[----:B------:R-:W-:Y:S02]  /*4350*/  ISETP.NE.U32.AND P2, PT, RZ, UR5, PT ;  /* 0x00000005ff007c0c */ /* 0x000fe4000bf45070 */
[----:B------:R-:W-:Y:S01]  /*4360*/  ISETP.NE.U32.AND P0, PT, RZ, UR14, PT ;  /* 0x0000000eff007c0c */ /* 0x000fe2000bf05070 */
[----:B---3--:R-:W0:Y:S01]  /*4370*/  I2F.U32.RP R0, UR4 ;  /* 0x0000000400007d06 */ /* 0x008e220008209000 */
[----:B------:R-:W-:-:S07]  /*4380*/  UMOV UR4, URZ ;  /* 0x000000ff00047c82 */ /* 0x000fce0008000000 */
[----:B------:R-:W1:Y:S01]  /*4390*/  I2F.U32.RP R2, UR5 ;  /* 0x0000000500027d06 */ /* 0x000e620008209000 */
[----:B------:R-:W-:-:S07]  /*43a0*/  UMOV UR5, URZ ;  /* 0x000000ff00057c82 */ /* 0x000fce0008000000 */
[----:B------:R-:W3:Y:S08]  /*43b0*/  I2F.U32.RP R10, UR14 ;  /* 0x0000000e000a7d06 */ /* 0x000ef00008209000 */
[----:B0-----:R-:W0:Y:S08]  /*43c0*/  MUFU.RCP R0, R0 ;  /* 0x0000000000007308 */ /* 0x001e300000001000 */
[----:B-1----:R-:W1:Y:S08]  /*43d0*/  MUFU.RCP R2, R2 ;  /* 0x0000000200027308 */ /* 0x002e700000001000 */
[----:B---3--:R-:W3:Y:S01]  /*43e0*/  MUFU.RCP R10, R10 ;  /* 0x0000000a000a7308 */ /* 0x008ee20000001000 */
[----:B0-----:R-:W-:-:S07]  /*43f0*/  VIADD R20, R0, 0xffffffe ;  /* 0x0ffffffe00147836 */ /* 0x001fce0000000000 */
[----:B------:R0:W4:Y:S01]  /*4400*/  F2I.FTZ.U32.TRUNC.NTZ R21, R20 ;  /* 0x0000001400157305 */ /* 0x000122000021f000 */
[----:B-1----:R-:W-:Y:S02]  /*4410*/  VIADD R22, R2, 0xffffffe ;  /* 0x0ffffffe02167836 */ /* 0x002fe40000000000 */
[----:B------:R-:W-:-:S05]  /*4420*/  IMAD R2, RZ, RZ, -UR14 ;  /* 0x8000000eff027e24 */ /* 0x000fca000f8e02ff */
[----:B------:R1:W2:Y:S01]  /*4430*/  F2I.FTZ.U32.TRUNC.NTZ R23, R22 ;  /* 0x0000001600177305 */ /* 0x0002a2000021f000 */
[----:B---3--:R-:W-:Y:S02]  /*4440*/  VIADD R24, R10, 0xffffffe ;  /* 0x0ffffffe0a187836 */ /* 0x008fe40000000000 */
[----:B0-----:R-:W-:Y:S02]  /*4450*/  IMAD.MOV.U32 R20, RZ, RZ, RZ ;  /* 0x000000ffff147224 */ /* 0x001fe400078e00ff */
[----:B----4-:R-:W-:-:S03]  /*4460*/  IMAD R13, R13, R21, RZ ;  /* 0x000000150d0d7224 */ /* 0x010fc600078e02ff */
[----:B------:R0:W3:Y:S01]  /*4470*/  F2I.FTZ.U32.TRUNC.NTZ R25, R24 ;  /* 0x0000001800197305 */ /* 0x0000e2000021f000 */
[----:B-1----:R-:W-:Y:S02]  /*4480*/  IMAD.MOV.U32 R22, RZ, RZ, RZ ;  /* 0x000000ffff167224 */ /* 0x002fe400078e00ff */
[----:B------:R-:W-:-:S04]  /*4490*/  IMAD.HI.U32 R0, R21, R13, R20 ;  /* 0x0000000d15007227 */ /* 0x000fc800078e0014 */
[----:B------:R-:W-:Y:S02]  /*44a0*/  IMAD.MOV.U32 R13, RZ, RZ, R2 ;  /* 0x000000ffff0d7224 */ /* 0x000fe400078e0002 */
[----:B--2---:R-:W-:Y:S02]  /*44b0*/  IMAD R15, R15, R23, RZ ;  /* 0x000000170f0f7224 */ /* 0x004fe400078e02ff */
[----:B0-----:R-:W-:Y:S02]  /*44c0*/  IMAD.MOV.U32 R24, RZ, RZ, RZ ;  /* 0x000000ffff187224 */ /* 0x001fe400078e00ff */
[----:B------:R-:W-:-:S04]  /*44d0*/  IMAD.HI.U32 R2, R23, R15, R22 ;  /* 0x0000000f17027227 */ /* 0x000fc800078e0016 */
[----:B---3--:R-:W-:-:S04]  /*44e0*/  IMAD R13, R13, R25, RZ ;  /* 0x000000190d0d7224 */ /* 0x008fc800078e02ff */
[----:B------:R-:W-:-:S07]  /*44f0*/  IMAD.HI.U32 R10, R25, R13, R24 ;  /* 0x0000000d190a7227 */ /* 0x000fce00078e0018 */
.L_x_17:
[----:B------:R-:W-:Y:S02]  /*4500*/  UIADD3 UR9, UPT, UPT, UR15, -0x1, URZ ;  /* 0xffffffff0f097890 */ /* 0x000fe4000fffe0ff */
[----:B------:R-:W-:Y:S02]  /*4510*/  ULOP3.LUT UR11, UR15, 0x3, URZ, 0xc0, !UPT ;  /* 0x000000030f0b7892 */ /* 0x000fe4000f8ec0ff */
[----:B------:R-:W-:Y:S02]  /*4520*/  ULOP3.LUT UR10, UR9, 0x2, URZ, 0xc0, !UPT ;  /* 0x00000002090a7892 */ /* 0x000fe4000f8ec0ff */
[----:B0-----:R-:W-:Y:S01]  /*4530*/  IMAD.U32 R21, RZ, RZ, UR9 ;  /* 0x00000009ff157e24 */ /* 0x001fe2000f8e00ff */
[----:B------:R-:W-:Y:S01]  /*4540*/  USHF.L.U32 UR19, UR22, 0x5, URZ ;  /* 0x0000000516137899 */ /* 0x000fe200080006ff */
[C---:B------:R-:W-:Y:S01]  /*4550*/  VIADD R23, R11.reuse, UR11 ;  /* 0x0000000b0b177c36 */ /* 0x040fe20008000000 */
[----:B------:R-:W-:Y:S01]  /*4560*/  USHF.R.U32.HI UR9, URZ, 0x2, UR9 ;  /* 0x00000002ff097899 */ /* 0x000fe20008011609 */
[----:B------:R-:W-:Y:S01]  /*4570*/  VIADD R13, R11, UR10 ;  /* 0x0000000a0b0d7c36 */ /* 0x000fe20008000000 */
[----:B------:R-:W-:Y:S01]  /*4580*/  LEA.HI R21, R21, R12, RZ, 0x1c ;  /* 0x0000000c15157211 */ /* 0x000fe200078fe0ff */
[----:B------:R-:W-:Y:S01]  /*4590*/  IMAD.HI.U32 R22, R0, R23, RZ ;  /* 0x0000001700167227 */ /* 0x000fe200078e00ff */
[----:B------:R-:W-:-:S02]  /*45a0*/  ULOP3.LUT UR10, UR9, 0x3, URZ, 0xc0, !UPT ;  /* 0x00000003090a7892 */ /* 0x000fc4000f8ec0ff */
[----:B------:R-:W-:Y:S01]  /*45b0*/  UIADD3 UR12, UPT, UPT, UR7, 0x40, URZ ;  /* 0x00000040070c7890 */ /* 0x000fe2000fffe0ff */
[----:B------:R-:W-:Y:S01]  /*45c0*/  IMAD.HI.U32 R15, R0, R13, RZ ;  /* 0x0000000d000f7227 */ /* 0x000fe200078e00ff */
[----:B------:R-:W-:Y:S02]  /*45d0*/  USHF.L.U32 UR21, UR20, 0x5, URZ ;  /* 0x0000000514157899 */ /* 0x000fe400080006ff */
[----:B------:R-:W-:Y:S01]  /*45e0*/  UIADD3 UR11, UPT, UPT, UR6, 0x10, URZ ;  /* 0x00000010060b7890 */ /* 0x000fe2000fffe0ff */
[----:B------:R-:W-:Y:S01]  /*45f0*/  IMAD.MOV R26, RZ, RZ, -R22 ;  /* 0x000000ffff1a7224 */ /* 0x000fe200078e0a16 */
[----:B------:R-:W-:Y:S01]  /*4600*/  ULOP3.LUT UR13, UR12, 0x800, URZ, 0xc0, !UPT ;  /* 0x000008000c0d7892 */ /* 0x000fe2000f8ec0ff */
[----:B------:R-:W-:Y:S01]  /*4610*/  IMAD.HI.U32 R20, R10, R21, RZ ;  /* 0x000000150a147227 */ /* 0x000fe200078e00ff */
[----:B------:R-:W-:Y:S02]  /*4620*/  ULOP3.LUT UR12, UR7, 0x800, URZ, 0xc0, !UPT ;  /* 0x00000800070c7892 */ /* 0x000fe4000f8ec0ff */
[----:B------:R-:W-:Y:S01]  /*4630*/  ULOP3.LUT UR11, UR13, 0x80, UR11, 0xf8, !UPT ;  /* 0x000000800d0b7892 */ /* 0x000fe2000f8ef80b */
[----:B------:R-:W-:Y:S01]  /*4640*/  IMAD.MOV R22, RZ, RZ, -R15 ;  /* 0x000000ffff167224 */ /* 0x000fe200078e0a0f */
[----:B------:R-:W-:Y:S01]  /*4650*/  ULOP3.LUT UR12, UR12, 0x80, UR6, 0xf8, !UPT ;  /* 0x000000800c0c7892 */ /* 0x000fe2000f8ef806 */
[----:B------:R-:W-:Y:S01]  /*4660*/  IMAD R23, R26, UR19, R23 ;  /* 0x000000131a177c24 */ /* 0x000fe2000f8e0217 */
[----:B------:R-:W-:Y:S01]  /*4670*/  LOP3.LUT R26, RZ, UR14, RZ, 0x33, !PT ;  /* 0x0000000eff1a7c12 */ /* 0x000fe2000f8e33ff */
[----:B------:R-:W-:Y:S01]  /*4680*/  IMAD.MOV R24, RZ, RZ, -R20 ;  /* 0x000000ffff187224 */ /* 0x000fe200078e0a14 */
[----:B------:R-:W-:Y:S01]  /*4690*/  ULOP3.LUT UR12, UR12, 0x8, UR5, 0xf8, !UPT ;  /* 0x000000080c0c7892 */ /* 0x000fe2000f8ef805 */
[----:B------:R-:W-:Y:S01]  /*46a0*/  IMAD R20, R22, UR19, R13 ;  /* 0x0000001316147c24 */ /* 0x000fe2000f8e020d */
[----:B------:R-:W-:Y:S01]  /*46b0*/  ISETP.GE.U32.AND P3, PT, R23, UR19, PT ;  /* 0x0000001317007c0c */ /* 0x000fe2000bf66070 */
[----:B------:R-:W-:Y:S01]  /*46c0*/  IMAD R21, R24, UR14, R21 ;  /* 0x0000000e18157c24 */ /* 0x000fe2000f8e0215 */
[----:B------:R-:W-:Y:S01]  /*46d0*/  ULOP3.LUT UR12, UR12, 0x4, UR9, 0xf8, !UPT ;  /* 0x000000040c0c7892 */ /* 0x000fe2000f8ef809 */
[----:B------:R-:W-:Y:S01]  /*46e0*/  VIADD R15, R3, UR10 ;  /* 0x0000000a030f7c36 */ /* 0x000fe20008000000 */
[----:B------:R-:W-:Y:S01]  /*46f0*/  ISETP.GE.U32.AND P4, PT, R20, UR19, PT ;  /* 0x0000001314007c0c */ /* 0x000fe2000bf86070 */
[----:B------:R-:W-:Y:S01]  /*4700*/  UIADD3 UR10, UPT, UPT, UR5, 0x4, URZ ;  /* 0x00000004050a7890 */ /* 0x000fe2000fffe0ff */
[----:B------:R-:W-:Y:S01]  /*4710*/  ISETP.GE.U32.AND P5, PT, R21, UR14, PT ;  /* 0x0000000e15007c0c */ /* 0x000fe2000bfa6070 */
[----:B------:R-:W-:Y:S01]  /*4720*/  IMAD.HI.U32 R13, R2, R15, RZ ;  /* 0x0000000f020d7227 */ /* 0x000fe200078e00ff */
[----:B------:R-:W-:Y:S01]  /*4730*/  ULOP3.LUT UR12, UR12, 0x2, UR4, 0xf8, !UPT ;  /* 0x000000020c0c7892 */ /* 0x000fe2000f8ef804 */
[----:B------:R-:W-:Y:S01]  /*4740*/  LOP3.LUT R24, RZ, UR21, RZ, 0x33, !PT ;  /* 0x00000015ff187c12 */ /* 0x000fe2000f8e33ff */
[----:B------:R-:W-:Y:S01]  /*4750*/  ULOP3.LUT UR10, UR11, 0x8, UR10, 0xf8, !UPT ;  /* 0x000000080b0a7892 */ /* 0x000fe2000f8ef80a */
[----:B------:R-:W-:Y:S01]  /*4760*/  IMAD.MOV R22, RZ, RZ, -R13 ;  /* 0x000000ffff167224 */ /* 0x000fe200078e0a0d */
[----:B------:R-:W-:Y:S01]  /*4770*/  UIADD3 UR15, UPT, UPT, UR15, 0x2, URZ ;  /* 0x000000020f0f7890 */ /* 0x000fe2000fffe0ff */
[----:B------:R-:W-:Y:S01]  /*4780*/  @P3 VIADD R23, R23, -UR19 ;  /* 0x8000001317173c36 */ /* 0x000fe20008000000 */
[----:B------:R-:W-:Y:S01]  /*4790*/  ULOP3.LUT UR10, UR10, 0x4, UR9, 0xf8, !UPT ;  /* 0x000000040a0a7892 */ /* 0x000fe2000f8ef809 */
[----:B------:R-:W-:Y:S01]  /*47a0*/  IMAD R27, R22, UR21, R15 ;  /* 0x00000015161b7c24 */ /* 0x000fe2000f8e020f */
[----:B------:R-:W-:Y:S01]  /*47b0*/  LOP3.LUT R15, RZ, UR19, RZ, 0x33, !PT ;  /* 0x00000013ff0f7c12 */ /* 0x000fe2000f8e33ff */
[----:B------:R-:W-:Y:S01]  /*47c0*/  @P4 VIADD R20, R20, -UR19 ;  /* 0x8000001314144c36 */ /* 0x000fe20008000000 */
[----:B------:R-:W-:Y:S01]  /*47d0*/  ISETP.GE.U32.AND P4, PT, R23, UR19, PT ;  /* 0x0000001317007c0c */ /* 0x000fe2000bf86070 */
[----:B------:R-:W-:Y:S01]  /*47e0*/  @P5 VIADD R21, R21, -UR14 ;  /* 0x8000000e15155c36 */ /* 0x000fe20008000000 */
[----:B------:R-:W-:Y:S01]  /*47f0*/  ISETP.GE.U32.AND P3, PT, R27, UR21, PT ;  /* 0x000000151b007c0c */ /* 0x000fe2000bf66070 */
[----:B------:R-:W-:Y:S01]  /*4800*/  ULOP3.LUT UR11, UR10, 0x2, UR4, 0xf8, !UPT ;  /* 0x000000020a0b7892 */ /* 0x000fe2000f8ef804 */
[----:B------:R-:W-:Y:S01]  /*4810*/  ISETP.GE.U32.AND P6, PT, R20, UR19, PT ;  /* 0x0000001314007c0c */ /* 0x000fe2000bfc6070 */
[----:B------:R-:W-:Y:S01]  /*4820*/  IMAD.U32 R29, RZ, RZ, UR12 ;  /* 0x0000000cff1d7e24 */ /* 0x000fe2000f8e00ff */
[----:B------:R-:W-:Y:S01]  /*4830*/  ISETP.GE.U32.AND P5, PT, R21, UR14, PT ;  /* 0x0000000e15007c0c */ /* 0x000fe2000bfa6070 */
[----:B------:R-:W-:-:S02]  /*4840*/  ULOP3.LUT UR13, UR11, 0x1, URZ, 0xfc, !UPT ;  /* 0x000000010b0d7892 */ /* 0x000fc4000f8efcff */
[----:B------:R-:W-:Y:S02]  /*4850*/  ULOP3.LUT UR10, UR12, 0x6, URZ, 0xc0, !UPT ;  /* 0x000000060c0a7892 */ /* 0x000fe4000f8ec0ff */
[----:B------:R-:W-:Y:S02]  /*4860*/  ULOP3.LUT UR13, UR13, 0x7, URZ, 0xc0, !UPT ;  /* 0x000000070d0d7892 */ /* 0x000fe4000f8ec0ff */
[----:B------:R-:W-:Y:S01]  /*4870*/  @P4 VIADD R23, R23, -UR19 ;  /* 0x8000001317174c36 */ /* 0x000fe20008000000 */
[----:B------:R-:W-:Y:S01]  /*4880*/  ULOP3.LUT UR10, UR10, 0x10, URZ, 0xfc, !UPT ;  /* 0x000000100a0a7892 */ /* 0x000fe2000f8efcff */
[----:B------:R-:W-:Y:S01]  /*4890*/  @P3 VIADD R27, R27, -UR21 ;  /* 0x800000151b1b3c36 */ /* 0x000fe20008000000 */
[----:B------:R-:W-:Y:S01]  /*48a0*/  ULOP3.LUT UR13, UR13, 0x10, URZ, 0xfc, !UPT ;  /* 0x000000100d0d7892 */ /* 0x000fe2000f8efcff */
[----:B------:R-:W-:Y:S01]  /*48b0*/  @P6 VIADD R20, R20, -UR19 ;  /* 0x8000001314146c36 */ /* 0x000fe20008000000 */
[----:B------:R-:W-:Y:S01]  /*48c0*/  SEL R13, R15, R23, !P1 ;  /* 0x000000170f0d7207 */ /* 0x000fe20004800000 */
[----:B------:R-:W-:Y:S01]  /*48d0*/  @P5 VIADD R21, R21, -UR14 ;  /* 0x8000000e15155c36 */ /* 0x000fe20008000000 */
[----:B------:R-:W-:Y:S01]  /*48e0*/  ISETP.GE.U32.AND P3, PT, R27, UR21, PT ;  /* 0x000000151b007c0c */ /* 0x000fe2000bf66070 */
[----:B------:R-:W-:Y:S01]  /*48f0*/  IMAD.U32 R23, RZ, RZ, UR11 ;  /* 0x0000000bff177e24 */ /* 0x000fe2000f8e00ff */
[----:B------:R-:W-:Y:S01]  /*4900*/  SEL R15, R15, R20, !P1 ;  /* 0x000000140f0f7207 */ /* 0x000fe20004800000 */
[----:B------:R-:W-:Y:S01]  /*4910*/  USHF.L.U32 UR9, UR4, 0x3, URZ ;  /* 0x0000000304097899 */ /* 0x000fe200080006ff */
[----:B------:R-:W-:Y:S01]  /*4920*/  SEL R26, R26, R21, !P0 ;  /* 0x000000151a1a7207 */ /* 0x000fe20004000000 */
[----:B------:R-:W-:Y:S01]  /*4930*/  ULEA UR11, UR11, 0x2, 0x1 ;  /* 0x000000020b0b7891 */ /* 0x000fe2000f8e08ff */
[C---:B------:R-:W-:Y:S01]  /*4940*/  LOP3.LUT R21, R14.reuse, 0x1, R23, 0xfe, !PT ;  /* 0x000000010e157812 */ /* 0x040fe200078efe17 */
[----:B------:R-:W-:Y:S01]  /*4950*/  ULOP3.LUT UR9, UR9, 0x10, URZ, 0xc0, !UPT ;  /* 0x0000001009097892 */ /* 0x000fe2000f8ec0ff */
[----:B------:R-:W-:Y:S01]  /*4960*/  LOP3.LUT R20, R14, UR12, RZ, 0xfc, !PT ;  /* 0x0000000c0e147c12 */ /* 0x000fe2000f8efcff */
[----:B------:R-:W-:Y:S01]  /*4970*/  USHF.L.U32 UR12, UR12, 0x1, URZ ;  /* 0x000000010c0c7899 */ /* 0x000fe200080006ff */
[----:B------:R-:W-:Y:S01]  /*4980*/  SHF.R.U32.HI R22, RZ, 0x1, R21 ;  /* 0x00000001ff167819 */ /* 0x000fe20000011615 */
[----:B------:R-:W-:Y:S01]  /*4990*/  ULOP3.LUT UR11, UR11, 0xe, URZ, 0xc0, !UPT ;  /* 0x0000000e0b0b7892 */ /* 0x000fe2000f8ec0ff */
[----:B------:R-:W-:Y:S01]  /*49a0*/  SHF.R.U32.HI R20, RZ, 0x1, R20 ;  /* 0x00000001ff147819 */ /* 0x000fe20000011614 */
[----:B------:R-:W-:Y:S01]  /*49b0*/  @P3 VIADD R27, R27, -UR21 ;  /* 0x800000151b1b3c36 */ /* 0x000fe20008000000 */
[----:B------:R-:W-:Y:S01]  /*49c0*/  LOP3.LUT R23, R22, 0x7ffffffc, RZ, 0xc0, !PT ;  /* 0x7ffffffc16177812 */ /* 0x000fe200078ec0ff */
[----:B------:R-:W-:Y:S01]  /*49d0*/  ULOP3.LUT UR12, UR12, 0xc, URZ, 0xc0, !UPT ;  /* 0x0000000c0c0c7892 */ /* 0x000fe2000f8ec0ff */
[----:B------:R-:W-:Y:S01]  /*49e0*/  LOP3.LUT R25, R20, 0x7ffffffc, RZ, 0xc0, !PT ;  /* 0x7ffffffc14197812 */ /* 0x000fe200078ec0ff */
[----:B------:R-:W-:Y:S01]  /*49f0*/  IMAD.SHL.U32 R20, R15, 0x200, RZ ;  /* 0x000002000f147824 */ /* 0x000fe200078e00ff */
[----:B------:R-:W-:Y:S01]  /*4a00*/  SEL R27, R24, R27, !P2 ;  /* 0x0000001b181b7207 */ /* 0x000fe20005000000 */
[----:B------:R-:W-:Y:S01]  /*4a10*/  ULOP3.LUT UR19, UR9, 0x8, URZ, 0xfc, !UPT ;  /* 0x0000000809137892 */ /* 0x000fe2000f8efcff */
[----:B------:R-:W0:Y:S01]  /*4a20*/  LDS R23, [R23+UR8] ;  /* 0x0000000817177984 */ /* 0x000e220008000800 */
[----:B------:R-:W-:Y:S01]  /*4a30*/  LOP3.LUT R22, R21, 0xfffffffc, RZ, 0xc0, !PT ;  /* 0xfffffffc15167812 */ /* 0x000fe200078ec0ff */
[----:B------:R-:W-:Y:S01]  /*4a40*/  IMAD.SHL.U32 R21, R13, 0x200, RZ ;  /* 0x000002000d157824 */ /* 0x000fe200078e00ff */
[----:B------:R-:W-:Y:S01]  /*4a50*/  LOP3.LUT R24, R29, 0x7ffc, R14, 0xc8, !PT ;  /* 0x00007ffc1d187812 */ /* 0x000fe200078ec80e */
[----:B------:R-:W1:Y:S01]  /*4a60*/  LDS R25, [R25+UR8] ;  /* 0x0000000819197984 */ /* 0x000e620008000800 */
[----:B------:R-:W-:Y:S01]  /*4a70*/  SHF.R.U32.HI R28, RZ, 0x2, R15 ;  /* 0x00000002ff1c7819 */ /* 0x000fe2000001160f */
[----:B------:R-:W-:Y:S01]  /*4a80*/  UISETP.NE.AND UP0, UPT, UR15, 0x41, UPT ;  /* 0x000000410f00788c */ /* 0x000fe2000bf05270 */
[----:B------:R-:W-:Y:S01]  /*4a90*/  LOP3.LUT R31, R21, 0x600, RZ, 0xc0, !PT ;  /* 0x00000600151f7812 */ /* 0x000fe200078ec0ff */
[----:B------:R-:W2:Y:S01]  /*4aa0*/  LDS R22, [R22+UR18] ;  /* 0x0000001216167984 */ /* 0x000ea20008000800 */
[----:B------:R-:W-:Y:S01]  /*4ab0*/  SHF.R.U32.HI R30, RZ, 0x5, R26 ;  /* 0x00000005ff1e7819 */ /* 0x000fe2000001161a */
[----:B------:R-:W-:Y:S01]  /*4ac0*/  UIADD3 UR7, UPT, UPT, UR7, 0x80, URZ ;  /* 0x0000008007077890 */ /* 0x000fe2000fffe0ff */
[----:B------:R-:W-:Y:S01]  /*4ad0*/  LOP3.LUT R21, R20, 0x600, RZ, 0xc0, !PT ;  /* 0x0000060014157812 */ /* 0x000fe200078ec0ff */
[----:B------:R-:W3:Y:S01]  /*4ae0*/  LDS R24, [R24+UR18] ;  /* 0x0000001218187984 */ /* 0x000ee20008000800 */
[----:B------:R-:W-:Y:S01]  /*4af0*/  SHF.R.U32.HI R29, RZ, 0x5, R27 ;  /* 0x00000005ff1d7819 */ /* 0x000fe2000001161b */
[----:B------:R-:W-:Y:S01]  /*4b00*/  UIADD3 UR6, UPT, UPT, UR6, 0x20, URZ ;  /* 0x0000002006067890 */ /* 0x000fe2000fffe0ff */
[----:B------:R-:W-:Y:S01]  /*4b10*/  LOP3.LUT R21, R21, 0x7, R28, 0xf8, !PT ;  /* 0x0000000715157812 */ /* 0x000fe200078ef81c */
[----:B------:R-:W-:Y:S01]  /*4b20*/  UIADD3 UR5, UPT, UPT, UR5, 0x8, URZ ;  /* 0x0000000805057890 */ /* 0x000fe2000fffe0ff */
[----:B------:R-:W-:Y:S01]  /*4b30*/  SHF.R.U32.HI R32, RZ, 0x2, R13 ;  /* 0x00000002ff207819 */ /* 0x000fe2000001160d */
[----:B------:R-:W-:Y:S01]  /*4b40*/  IMAD R28, R30, UR20, R29 ;  /* 0x000000141e1c7c24 */ /* 0x000fe2000f8e021d */
[----:B------:R-:W-:Y:S01]  /*4b50*/  UIADD3 UR4, UPT, UPT, UR4, 0x1, URZ ;  /* 0x0000000104047890 */ /* 0x000fe2000fffe0ff */
[----:B------:R-:W-:Y:S01]  /*4b60*/  IMAD.SHL.U32 R29, R27, 0x800, RZ ;  /* 0x000008001b1d7824 */ /* 0x000fe200078e00ff */
[----:B------:R-:W-:Y:S01]  /*4b70*/  LOP3.LUT R20, R31, 0x7, R32, 0xf8, !PT ;  /* 0x000000071f147812 */ /* 0x000fe200078ef820 */
[----:B------:R-:W-:-:S02]  /*4b80*/  IMAD.SHL.U32 R27, R27, 0x2, RZ ;  /* 0x000000021b1b7824 */ /* 0x000fc400078e00ff */
[C---:B------:R-:W-:Y:S01]  /*4b90*/  IMAD.SHL.U32 R30, R26.reuse, 0x2000, RZ ;  /* 0x000020001a1e7824 */ /* 0x040fe200078e00ff */
[----:B------:R-:W-:Y:S01]  /*4ba0*/  LOP3.LUT R29, R29, 0x1800, RZ, 0xc0, !PT ;  /* 0x000018001d1d7812 */ /* 0x000fe200078ec0ff */
[----:B------:R-:W-:Y:S01]  /*4bb0*/  IMAD.SHL.U32 R31, R26, 0x10, RZ ;  /* 0x000000101a1f7824 */ /* 0x000fe200078e00ff */
[----:B------:R-:W-:Y:S01]  /*4bc0*/  LOP3.LUT R26, R27, 0x38, RZ, 0xc0, !PT ;  /* 0x000000381b1a7812 */ /* 0x000fe200078ec0ff */
[----:B------:R-:W-:Y:S01]  /*4bd0*/  IMAD R28, R28, UR22, RZ ;  /* 0x000000161c1c7c24 */ /* 0x000fe2000f8e02ff */
[----:B------:R-:W-:Y:S02]  /*4be0*/  LOP3.LUT R30, R30, 0x6000, RZ, 0xc0, !PT ;  /* 0x000060001e1e7812 */ /* 0x000fe400078ec0ff */
[C-C-:B------:R-:W-:Y:S02]  /*4bf0*/  LOP3.LUT R21, R26.reuse, R21, R29.reuse, 0xfe, !PT ;  /* 0x000000151a157212 */ /* 0x140fe400078efe1d */
[----:B------:R-:W-:Y:S02]  /*4c00*/  LOP3.LUT R31, R31, 0x1c0, RZ, 0xc0, !PT ;  /* 0x000001c01f1f7812 */ /* 0x000fe400078ec0ff */
[----:B------:R-:W-:-:S02]  /*4c10*/  LOP3.LUT R26, R26, R20, R29, 0xfe, !PT ;  /* 0x000000141a1a7212 */ /* 0x000fc400078efe1d */
[CC--:B------:R-:W-:Y:S02]  /*4c20*/  LOP3.LUT R27, R31.reuse, R30.reuse, R21, 0xfe, !PT ;  /* 0x0000001e1f1b7212 */ /* 0x0c0fe400078efe15 */
[----:B------:R-:W4:Y:S01]  /*4c30*/  LDC.64 R20, c[0x0][0x390] ;  /* 0x0000e400ff147b82 */ /* 0x000f220000000a00 */
[----:B------:R-:W-:Y:S02]  /*4c40*/  LOP3.LUT R26, R31, R30, R26, 0xfe, !PT ;  /* 0x0000001e1f1a7212 */ /* 0x000fe400078efe1a */
[-C--:B------:R-:W-:Y:S02]  /*4c50*/  LEA.HI R30, R15, R28.reuse, RZ, 0x1b ;  /* 0x0000001c0f1e7211 */ /* 0x080fe400078fd8ff */
[----:B------:R-:W-:Y:S02]  /*4c60*/  LEA.HI R15, R13, R28, RZ, 0x1b ;  /* 0x0000001c0d0f7211 */ /* 0x000fe400078fd8ff */
[----:B0-----:R-:W-:Y:S01]  /*4c70*/  SHF.R.U32.HI R29, RZ, UR13, R23 ;  /* 0x0000000dff1d7c19 */ /* 0x001fe20008011617 */
[----:B------:R-:W-:Y:S01]  /*4c80*/  IMAD R13, R30, 0x8000, R27 ;  /* 0x000080001e0d7824 */ /* 0x000fe200078e021b */
[----:B-1----:R-:W-:Y:S01]  /*4c90*/  SHF.R.U32.HI R28, RZ, UR10, R25 ;  /* 0x0000000aff1c7c19 */ /* 0x002fe20008011619 */
[----:B------:R-:W-:Y:S01]  /*4ca0*/  IMAD R15, R15, 0x8000, R26 ;  /* 0x000080000f0f7824 */ /* 0x000fe200078e021a */
[----:B------:R-:W-:Y:S01]  /*4cb0*/  SHF.R.U32.HI R23, RZ, UR11, R23 ;  /* 0x0000000bff177c19 */ /* 0x000fe20008011617 */
[----:B------:R-:W-:Y:S01]  /*4cc0*/  IMAD.SHL.U32 R29, R29, 0x100, RZ ;  /* 0x000001001d1d7824 */ /* 0x000fe200078e00ff */
[----:B------:R-:W-:Y:S01]  /*4cd0*/  SHF.R.U32.HI R25, RZ, UR12, R25 ;  /* 0x0000000cff197c19 */ /* 0x000fe20008011619 */
[----:B------:R-:W-:Y:S01]  /*4ce0*/  IMAD.SHL.U32 R28, R28, 0x100, RZ ;  /* 0x000001001c1c7824 */ /* 0x000fe200078e00ff */
[----:B--2---:R-:W-:Y:S01]  /*4cf0*/  SHF.R.U32.HI R22, RZ, UR19, R22 ;  /* 0x00000013ff167c19 */ /* 0x004fe20008011616 */
[----:B------:R-:W-:Y:S01]  /*4d00*/  IMAD.SHL.U32 R23, R23, 0x200, RZ ;  /* 0x0000020017177824 */ /* 0x000fe200078e00ff */
[----:B------:R-:W-:Y:S01]  /*4d10*/  LOP3.LUT R29, R29, 0x100, RZ, 0xc0, !PT ;  /* 0x000001001d1d7812 */ /* 0x000fe200078ec0ff */
[----:B------:R-:W-:Y:S01]  /*4d20*/  IMAD.SHL.U32 R25, R25, 0x200, RZ ;  /* 0x0000020019197824 */ /* 0x000fe200078e00ff */
[----:B---3--:R-:W-:-:S02]  /*4d30*/  SHF.R.U32.HI R24, RZ, UR9, R24 ;  /* 0x00000009ff187c19 */ /* 0x008fc40008011618 */
[----:B------:R-:W-:Y:S02]  /*4d40*/  LOP3.LUT R27, R28, 0x100, RZ, 0xc0, !PT ;  /* 0x000001001c1b7812 */ /* 0x000fe400078ec0ff */
[----:B------:R-:W-:Y:S02]  /*4d50*/  LOP3.LUT R22, R29, 0xff, R22, 0xf8, !PT ;  /* 0x000000ff1d167812 */ /* 0x000fe400078ef816 */
[----:B------:R-:W-:Y:S02]  /*4d60*/  LOP3.LUT R24, R27, 0xff, R24, 0xf8, !PT ;  /* 0x000000ff1b187812 */ /* 0x000fe400078ef818 */
[----:B------:R-:W-:Y:S01]  /*4d70*/  LOP3.LUT R27, R22, 0x600, R23, 0xf8, !PT ;  /* 0x00000600161b7812 */ /* 0x000fe200078ef817 */
[----:B----4-:R-:W-:Y:S01]  /*4d80*/  IMAD.WIDE.U32 R22, R13, 0x4, R20 ;  /* 0x000000040d167825 */ /* 0x010fe200078e0014 */
[----:B------:R-:W-:-:S03]  /*4d90*/  LOP3.LUT R25, R24, 0x600, R25, 0xf8, !PT ;  /* 0x0000060018197812 */ /* 0x000fc600078ef819 */
[----:B------:R-:W-:Y:S02]  /*4da0*/  IMAD.WIDE.U32 R20, R15, 0x4, R20 ;  /* 0x000000040f147825 */ /* 0x000fe400078e0014 */
[----:B------:R0:W-:Y:S04]  /*4db0*/  STG.E desc[UR16][R22.64], R25 ;  /* 0x0000001916007986 */ /* 0x0001e8000c101910 */
[----:B------:R0:W-:Y:S01]  /*4dc0*/  STG.E desc[UR16][R20.64], R27 ;  /* 0x0000001b14007986 */ /* 0x0001e2000c101910 */
[----:B------:R-:W-:Y:S05]  /*4dd0*/  BRA.U UP0, `(.L_x_17) ;  /* 0xfffffff500c87547 */ /* 0x000fea000b83ffff */
[----:B-----5:R-:W-:Y:S04]  /*4de0*/  STG.E.128 desc[UR16][R8.64], R4 ;  /* 0x0000000408007986 */ /* 0x020fe8000c101d10 */
[----:B------:R-:W-:Y:S01]  /*4df0*/  STG.E.128 desc[UR16][R8.64+0x10], R16 ;  /* 0x0000101008007986 */ /* 0x000fe2000c101d10 */
[----:B------:R-:W-:Y:S06]  /*4e00*/  BAR.SYNC.DEFER_BLOCKING 0x0 ;  /* 0x0000000000007b1d */ /* 0x000fec0000010000 */
[----:B------:R-:W-:Y:S05]  /*4e10*/  EXIT ;  /* 0x000000000000794d */ /* 0x000fea0003800000 */
.L_x_18:
[----:B------:R-:W-:-:S00]  /*4e20*/  BRA `(.L_x_18) ;  /* 0xfffffffc00fc7947 */ /* 0x000fc0000383ffff */
[----:B------:R-:W-:-:S00]  /*4e30*/  NOP ;  /* 0x0000000000007918 */ /* 0x000fc00000000000 */
        /* <DEDUP_REMOVED lines=12> */
.L_x_19:


//--------------------- .nv.shared._Z7polmovejP5uint4PjS1_jjjj --------------------------
	.section	.nv.shared._Z7polmovejP5uint4PjS1_jjjj,"aw",@nobits
	.sectionflags	@""
	.align	4
.nv.shared._Z7polmovejP5uint4PjS1_jjjj:
	.zero		50176


//--------------------- .nv.shared.reserved.0     --------------------------
	.section	.nv.shared.reserved.0,"aw",@nobits
	.weak		__nv_reservedSMEM_offset_0_alias
	.size		__nv_reservedSMEM_offset_0_alias, 0, 64
	.other		__nv_reservedSMEM_offset_0_alias,@"STO_CUDA_RESERVED_SHARED STV_DEFAULT"
__nv_reservedSMEM_offset_0_alias:
	.zero		0
	.zero		64


//--------------------- .nv.constant0._Z7polmovejP5uint4PjS1_jjjj --------------------------
	.section	.nv.constant0._Z7polmovejP5uint4PjS1_jjjj,"a",@progbits
	.sectionflags	@""
	.align	4
.nv.constant0._Z7polmovejP5uint4PjS1_jjjj:
	.zero		944


//--------------------- SYMBOLS --------------------------

	.type		.nv.reservedSmem.offset0,@object
	.size		.nv.reservedSmem.offset0,0x4
	.type		.nv.reservedSmem.cap,@object
	.size		.nv.reservedSmem.cap,0x4
